	.target	sm_90a

	.elftype	@"ET_EXEC"


//--------------------- .note.nv.tkinfo           --------------------------
	.section	.note.nv.tkinfo,"",@"SHT_NOTE"
	.sectionflags	@"SHF_NOTE_NV_TKINFO"
	.tkinfo
        /*0018*/ 	.word	0x00000002
        /*0030*/ 	.string	""
        /*0030*/ 	.string	"ptxas"
        /*0030*/ 	.string	"Cuda compilation tools, release 13.0, V13.0.88"
        /*0030*/ 	.string	"Build cuda_13.0.r13.0/compiler.36424714_0"
        /*0030*/ 	.string	"-arch sm_90a -m 64 "



//--------------------- .note.nv.cuinfo           --------------------------
	.section	.note.nv.cuinfo,"",@"SHT_NOTE"
	.sectionflags	@"SHF_NOTE_NV_CUINFO"
        /*0018*/ 	.short	0x0002
        /*001a*/ 	.short	0x005a
        /*001c*/ 	.short	0x0082
	.zero		2


//--------------------- .nv.info                  --------------------------
	.section	.nv.info,"",@"SHT_CUDA_INFO"
	.align	4


	//----- nvinfo : EIATTR_REGCOUNT
	.align		4
        /*0000*/ 	.byte	0x04, 0x2f
        /*0002*/ 	.short	(.L_12 - .L_11)
	.align		4
.L_11:
        /*0004*/ 	.word	index@(_ZN7cutlass13device_kernelINS_4gemm6kernel13GemmUniversalIN4cute5tupleIJiiiiEEENS1_10collective13CollectiveMmaINS1_37MainloopSm90TmaGmmaWarpSpecializedFP8ILi5ENS5_IJNS4_1CILi2EEENSA_ILi1EEESC_EEENS1_32KernelTmaWarpSpecializedPingpongEEENS5_IJNSA_ILi64EEENSA_ILi128EEESH_EEENS_12float_e4m3_tENS5_IJlSC_lEEESJ_SK_NS4_8TiledMMAINS4_8MMA_AtomIJNS4_4SM904GMMA31MMA_64x128x32_F32E4M3E4M3_SS_TNILNSO_7ScaleInE1ELSQ_1EEEEEENS4_6LayoutINS5_IJSC_SC_SC_EEENS5_IJNSA_ILi0EEESV_SV_EEEEENS5_IJNS4_10UnderscoreESY_SY_EEEEENS4_13SM90_TMA_LOADENS4_14ComposedLayoutINS4_7SwizzleILi3ELi4ELi3EEENS4_18smem_ptr_flag_bitsILi8EEENST_INS5_IJNSA_ILi8EEESH_EEENS5_IJSH_SC_EEEEEEEvNS4_8identityENS4_23SM90_TMA_LOAD_MULTICASTES1B_vS1C_EENS_8epilogue10collective6detail29Sm90TmaWarpSpecializedAdapterINS1G_15DefaultEpilogueISJ_SK_SK_NS1F_6thread17LinearCombinationISJ_Li1EffLNS1K_9ScaleType4KindE0ELNS_15FloatRoundStyleE2ESJ_EENS1_15EpilogueDefaultEEEEEvvEEEEvNT_6ParamsE)
        /*0008*/ 	.word	0x000000a8


	//----- nvinfo : EIATTR_FRAME_SIZE
	.align		4
.L_12:
        /*000c*/ 	.byte	0x04, 0x11
        /*000e*/ 	.short	(.L_14 - .L_13)
	.align		4
.L_13:
        /*0010*/ 	.word	index@(_ZN7cutlass13device_kernelINS_4gemm6kernel13GemmUniversalIN4cute5tupleIJiiiiEEENS1_10collective13CollectiveMmaINS1_37MainloopSm90TmaGmmaWarpSpecializedFP8ILi5ENS5_IJNS4_1CILi2EEENSA_ILi1EEESC_EEENS1_32KernelTmaWarpSpecializedPingpongEEENS5_IJNSA_ILi64EEENSA_ILi128EEESH_EEENS_12float_e4m3_tENS5_IJlSC_lEEESJ_SK_NS4_8TiledMMAINS4_8MMA_AtomIJNS4_4SM904GMMA31MMA_64x128x32_F32E4M3E4M3_SS_TNILNSO_7ScaleInE1ELSQ_1EEEEEENS4_6LayoutINS5_IJSC_SC_SC_EEENS5_IJNSA_ILi0EEESV_SV_EEEEENS5_IJNS4_10UnderscoreESY_SY_EEEEENS4_13SM90_TMA_LOADENS4_14ComposedLayoutINS4_7SwizzleILi3ELi4ELi3EEENS4_18smem_ptr_flag_bitsILi8EEENST_INS5_IJNSA_ILi8EEESH_EEENS5_IJSH_SC_EEEEEEEvNS4_8identityENS4_23SM90_TMA_LOAD_MULTICASTES1B_vS1C_EENS_8epilogue10collective6detail29Sm90TmaWarpSpecializedAdapterINS1G_15DefaultEpilogueISJ_SK_SK_NS1F_6thread17LinearCombinationISJ_Li1EffLNS1K_9ScaleType4KindE0ELNS_15FloatRoundStyleE2ESJ_EENS1_15EpilogueDefaultEEEEEvvEEEEvNT_6ParamsE)
        /*0014*/ 	.word	0x00000000


	//----- nvinfo : EIATTR_MIN_STACK_SIZE
	.align		4
.L_14:
        /*0018*/ 	.byte	0x04, 0x12
        /*001a*/ 	.short	(.L_16 - .L_15)
	.align		4
.L_15:
        /*001c*/ 	.word	index@(_ZN7cutlass13device_kernelINS_4gemm6kernel13GemmUniversalIN4cute5tupleIJiiiiEEENS1_10collective13CollectiveMmaINS1_37MainloopSm90TmaGmmaWarpSpecializedFP8ILi5ENS5_IJNS4_1CILi2EEENSA_ILi1EEESC_EEENS1_32KernelTmaWarpSpecializedPingpongEEENS5_IJNSA_ILi64EEENSA_ILi128EEESH_EEENS_12float_e4m3_tENS5_IJlSC_lEEESJ_SK_NS4_8TiledMMAINS4_8MMA_AtomIJNS4_4SM904GMMA31MMA_64x128x32_F32E4M3E4M3_SS_TNILNSO_7ScaleInE1ELSQ_1EEEEEENS4_6LayoutINS5_IJSC_SC_SC_EEENS5_IJNSA_ILi0EEESV_SV_EEEEENS5_IJNS4_10UnderscoreESY_SY_EEEEENS4_13SM90_TMA_LOADENS4_14ComposedLayoutINS4_7SwizzleILi3ELi4ELi3EEENS4_18smem_ptr_flag_bitsILi8EEENST_INS5_IJNSA_ILi8EEESH_EEENS5_IJSH_SC_EEEEEEEvNS4_8identityENS4_23SM90_TMA_LOAD_MULTICASTES1B_vS1C_EENS_8epilogue10collective6detail29Sm90TmaWarpSpecializedAdapterINS1G_15DefaultEpilogueISJ_SK_SK_NS1F_6thread17LinearCombinationISJ_Li1EffLNS1K_9ScaleType4KindE0ELNS_15FloatRoundStyleE2ESJ_EENS1_15EpilogueDefaultEEEEEvvEEEEvNT_6ParamsE)
        /*0020*/ 	.word	0x00000000
.L_16:


//--------------------- .nv.compat                --------------------------
	.section	.nv.compat,"",@"SHT_CUDA_COMPAT_INFO"
	.align	4
        /*0000*/ 	.byte	0x02, 0x09, 0x01, 0x00, 0x02, 0x02, 0x04, 0x00, 0x02, 0x05, 0x05, 0x00, 0x03, 0x07, 0x01, 0x01
        /*0010*/ 	.byte	0x02, 0x03, 0x01, 0x00, 0x02, 0x06, 0x01, 0x00, 0x04, 0x0b, 0x08, 0x00, 0x00, 0x00, 0x00, 0x00
        /*0020*/ 	.byte	0x00, 0x00, 0x00, 0x00


//--------------------- .nv.info._ZN7cutlass13device_kernelINS_4gemm6kernel13GemmUniversalIN4cute5tupleIJiiiiEEENS1_10collective13CollectiveMmaINS1_37MainloopSm90TmaGmmaWarpSpecializedFP8ILi5ENS5_IJNS4_1CILi2EEENSA_ILi1EEESC_EEENS1_32KernelTmaWarpSpecializedPingpongEEENS5_IJNSA_ILi64EEENSA_ILi128EEESH_EEENS_12float_e4m3_tENS5_IJlSC_lEEESJ_SK_NS4_8TiledMMAINS4_8MMA_AtomIJNS4_4SM904GMMA31MMA_64x128x32_F32E4M3E4M3_SS_TNILNSO_7ScaleInE1ELSQ_1EEEEEENS4_6LayoutINS5_IJSC_SC_SC_EEENS5_IJNSA_ILi0EEESV_SV_EEEEENS5_IJNS4_10UnderscoreESY_SY_EEEEENS4_13SM90_TMA_LOADENS4_14ComposedLayoutINS4_7SwizzleILi3ELi4ELi3EEENS4_18smem_ptr_flag_bitsILi8EEENST_INS5_IJNSA_ILi8EEESH_EEENS5_IJSH_SC_EEEEEEEvNS4_8identityENS4_23SM90_TMA_LOAD_MULTICASTES1B_vS1C_EENS_8epilogue10collective6detail29Sm90TmaWarpSpecializedAdapterINS1G_15DefaultEpilogueISJ_SK_SK_NS1F_6thread17LinearCombinationISJ_Li1EffLNS1K_9ScaleType4KindE0ELNS_15FloatRoundStyleE2ESJ_EENS1_15EpilogueDefaultEEEEEvvEEEEvNT_6ParamsE --------------------------
	.section	.nv.info._ZN7cutlass13device_kernelINS_4gemm6kernel13GemmUniversalIN4cute5tupleIJiiiiEEENS1_10collective13CollectiveMmaINS1_37MainloopSm90TmaGmmaWarpSpecializedFP8ILi5ENS5_IJNS4_1CILi2EEENSA_ILi1EEESC_EEENS1_32KernelTmaWarpSpecializedPingpongEEENS5_IJNSA_ILi64EEENSA_ILi128EEESH_EEENS_12float_e4m3_tENS5_IJlSC_lEEESJ_SK_NS4_8TiledMMAINS4_8MMA_AtomIJNS4_4SM904GMMA31MMA_64x128x32_F32E4M3E4M3_SS_TNILNSO_7ScaleInE1ELSQ_1EEEEEENS4_6LayoutINS5_IJSC_SC_SC_EEENS5_IJNSA_ILi0EEESV_SV_EEEEENS5_IJNS4_10UnderscoreESY_SY_EEEEENS4_13SM90_TMA_LOADENS4_14ComposedLayoutINS4_7SwizzleILi3ELi4ELi3EEENS4_18smem_ptr_flag_bitsILi8EEENST_INS5_IJNSA_ILi8EEESH_EEENS5_IJSH_SC_EEEEEEEvNS4_8identityENS4_23SM90_TMA_LOAD_MULTICASTES1B_vS1C_EENS_8epilogue10collective6detail29Sm90TmaWarpSpecializedAdapterINS1G_15DefaultEpilogueISJ_SK_SK_NS1F_6thread17LinearCombinationISJ_Li1EffLNS1K_9ScaleType4KindE0ELNS_15FloatRoundStyleE2ESJ_EENS1_15EpilogueDefaultEEEEEvvEEEEvNT_6ParamsE,"",@"SHT_CUDA_INFO"
	.sectionflags	@""
	.align	4


	//----- nvinfo : EIATTR_CUDA_API_VERSION
	.align		4
        /*0000*/ 	.byte	0x04, 0x37
        /*0002*/ 	.short	(.L_18 - .L_17)
.L_17:
        /*0004*/ 	.word	0x00000082


	//----- nvinfo : EIATTR_KPARAM_INFO
	.align		4
.L_18:
        /*0008*/ 	.byte	0x04, 0x17
        /*000a*/ 	.short	(.L_20 - .L_19)
.L_19:
        /*000c*/ 	.word	0x00000000
        /*0010*/ 	.short	0x0000
        /*0012*/ 	.short	0x0070
        /*0014*/ 	.byte	0x00, 0xf0, 0x01, 0x10


	//----- nvinfo : EIATTR_SPARSE_MMA_MASK
	.align		4
.L_20:
        /*0018*/ 	.byte	0x03, 0x50
        /*001a*/ 	.short	0x0000


	//----- nvinfo : EIATTR_MAXREG_COUNT
	.align		4
        /*001c*/ 	.byte	0x03, 0x1b
        /*001e*/ 	.short	0x00a8


	//----- nvinfo : EIATTR_NUM_BARRIERS
	.align		4
        /*0020*/ 	.byte	0x02, 0x4c
        /*0022*/ 	.byte	0x01
	.zero		1


	//----- nvinfo : EIATTR_MERCURY_ISA_VERSION
	.align		4
        /*0024*/ 	.byte	0x03, 0x5f
        /*0026*/ 	.short	0x0101


	//----- nvinfo : EIATTR_INT_WARP_WIDE_INSTR_OFFSETS
	.align		4
        /*0028*/ 	.byte	0x04, 0x31
        /*002a*/ 	.short	(.L_22 - .L_21)


	//   ....[0]....
.L_21:
        /*002c*/ 	.word	0x000004d0


	//   ....[1]....
        /*0030*/ 	.word	0x00000510


	//   ....[2]....
        /*0034*/ 	.word	0x00000550


	//   ....[3]....
        /*0038*/ 	.word	0x000005f0


	//   ....[4]....
        /*003c*/ 	.word	0x00000610


	//   ....[5]....
        /*0040*/ 	.word	0x00000670


	//   ....[6]....
        /*0044*/ 	.word	0x00000760


	//   ....[7]....
        /*0048*/ 	.word	0x000007b0


	//   ....[8]....
        /*004c*/ 	.word	0x000032b0


	//----- nvinfo : EIATTR_COOP_GROUP_MASK_REGIDS
	.align		4
.L_22:
        /*0050*/ 	.byte	0x04, 0x29
        /*0052*/ 	.short	(.L_24 - .L_23)


	//   ....[0]....
.L_23:
        /*0054*/ 	.word	0xffffffff


	//   ....[1]....
        /*0058*/ 	.word	0xffffffff


	//   ....[2]....
        /*005c*/ 	.word	0xffffffff


	//   ....[3]....
        /*0060*/ 	.word	0xffffffff


	//   ....[4]....
        /*0064*/ 	.word	0xffffffff


	//   ....[5]....
        /*0068*/ 	.word	0xffffffff


	//   ....[6]....
        /*006c*/ 	.word	0xffffffff


	//----- nvinfo : EIATTR_COOP_GROUP_INSTR_OFFSETS
	.align		4
.L_24:
        /*0070*/ 	.byte	0x04, 0x28
        /*0072*/ 	.short	(.L_26 - .L_25)


	//   ....[0]....
.L_25:
        /*0074*/ 	.word	0x00000060


	//   ....[1]....
        /*0078*/ 	.word	0x00000070


	//   ....[2]....
        /*007c*/ 	.word	0x00000130


	//   ....[3]....
        /*0080*/ 	.word	0x000002e0


	//   ....[4]....
        /*0084*/ 	.word	0x00000320


	//   ....[5]....
        /*0088*/ 	.word	0x000003a0


	//   ....[6]....
        /*008c*/ 	.word	0x00000970


	//----- nvinfo : EIATTR_REG_RECONFIG
	.align		4
.L_26:
        /*0090*/ 	.byte	0x01, 0x54
	.zero		2


	//----- nvinfo : EIATTR_MBARRIER_INSTR_OFFSETS
	.align		4
        /*0094*/ 	.byte	0x04, 0x39
        /*0096*/ 	.short	(.L_28 - .L_27)


	//   ....[0]....
.L_27:
        /*0098*/ 	.word	0x00000230
        /*009c*/ 	.word	0x000000ff
        /*00a0*/ 	.word	0x00000000
        /*00a4*/ 	.short	0x0100
        /*00a6*/ 	.byte	0x08
	.zero		1


	//   ....[1]....
        /*00a8*/ 	.word	0x00000240
        /*00ac*/ 	.word	0x000000ff
        /*00b0*/ 	.word	0x00000028
        /*00b4*/ 	.short	0x0100
        /*00b6*/ 	.byte	0x08
	.zero		1


	//   ....[2]....
        /*00b8*/ 	.word	0x00000250
        /*00bc*/ 	.word	0x000000ff
        /*00c0*/ 	.word	0x00000008
        /*00c4*/ 	.short	0x0100
        /*00c6*/ 	.byte	0x08
	.zero		1


	//   ....[3]....
        /*00c8*/ 	.word	0x00000260
        /*00cc*/ 	.word	0x000000ff
        /*00d0*/ 	.word	0x00000030
        /*00d4*/ 	.short	0x0100
        /*00d6*/ 	.byte	0x08
	.zero		1


	//   ....[4]....
        /*00d8*/ 	.word	0x00000270
        /*00dc*/ 	.word	0x000000ff
        /*00e0*/ 	.word	0x00000010
        /*00e4*/ 	.short	0x0100
        /*00e6*/ 	.byte	0x08
	.zero		1


	//   ....[5]....
        /*00e8*/ 	.word	0x00000280
        /*00ec*/ 	.word	0x000000ff
        /*00f0*/ 	.word	0x00000038
        /*00f4*/ 	.short	0x0100
        /*00f6*/ 	.byte	0x08
	.zero		1


	//   ....[6]....
        /*00f8*/ 	.word	0x00000290
        /*00fc*/ 	.word	0x000000ff
        /*0100*/ 	.word	0x00000018
        /*0104*/ 	.short	0x0100
        /*0106*/ 	.byte	0x08
	.zero		1


	//   ....[7]....
        /*0108*/ 	.word	0x000002a0
        /*010c*/ 	.word	0x000000ff
        /*0110*/ 	.word	0x00000040
        /*0114*/ 	.short	0x0100
        /*0116*/ 	.byte	0x08
	.zero		1


	//   ....[8]....
        /*0118*/ 	.word	0x000002b0
        /*011c*/ 	.word	0x000000ff
        /*0120*/ 	.word	0x00000020
        /*0124*/ 	.short	0x0100
        /*0126*/ 	.byte	0x08
	.zero		1


	//   ....[9]....
        /*0128*/ 	.word	0x000002c0
        /*012c*/ 	.word	0x000000ff
        /*0130*/ 	.word	0x00000048
        /*0134*/ 	.short	0x0100
        /*0136*/ 	.byte	0x08
	.zero		1


	//   ....[10]....
        /*0138*/ 	.word	0x000007e0
        /*013c*/ 	.word	0x000000ff
        /*0140*/ 	.word	0x00000080
        /*0144*/ 	.short	0x0100
        /*0146*/ 	.byte	0x08
	.zero		1


	//   ....[11]....
        /*0148*/ 	.word	0x00000880
        /*014c*/ 	.word	0x000000ff
        /*0150*/ 	.word	0x00000088
        /*0154*/ 	.short	0x0100
        /*0156*/ 	.byte	0x08
	.zero		1


	//   ....[12]....
        /*0158*/ 	.word	0x000008f0
        /*015c*/ 	.word	0x000000ff
        /*0160*/ 	.word	0x00000060
        /*0164*/ 	.short	0x0100
        /*0166*/ 	.byte	0x09
	.zero		1


	//   ....[13]....
        /*0168*/ 	.word	0x00000900
        /*016c*/ 	.word	0x000000ff
        /*0170*/ 	.word	0x00000068
        /*0174*/ 	.short	0x0100
        /*0176*/ 	.byte	0x09
	.zero		1


	//   ....[14]....
        /*0178*/ 	.word	0x00000910
        /*017c*/ 	.word	0x000000ff
        /*0180*/ 	.word	0x00000070
        /*0184*/ 	.short	0x0100
        /*0186*/ 	.byte	0x09
	.zero		1


	//   ....[15]....
        /*0188*/ 	.word	0x00000920
        /*018c*/ 	.word	0x000000ff
        /*0190*/ 	.word	0x00000078
        /*0194*/ 	.short	0x0100
        /*0196*/ 	.byte	0x09
	.zero		1


	//   ....[16]....
        /*0198*/ 	.word	0x00001680
        /*019c*/ 	.word	0x000000ff
        /*01a0*/ 	.word	0xfffffff8
        /*01a4*/ 	.short	0x010a
        /*01a6*/ 	.byte	0x0b
	.zero		1


	//   ....[17]....
        /*01a8*/ 	.word	0x00001b60
        /*01ac*/ 	.word	0x000000ff
        /*01b0*/ 	.word	0x00000000
        /*01b4*/ 	.short	0x010a
        /*01b6*/ 	.byte	0x06
	.zero		1


	//   ....[18]....
        /*01b8*/ 	.word	0x00001ba0
        /*01bc*/ 	.word	0x000000ff
        /*01c0*/ 	.word	0x00000000
        /*01c4*/ 	.short	0x010a
        /*01c6*/ 	.byte	0x06
	.zero		1


	//   ....[19]....
        /*01c8*/ 	.word	0x00002560
        /*01cc*/ 	.word	0x000000ff
        /*01d0*/ 	.word	0x00000000
        /*01d4*/ 	.short	0x010a
        /*01d6*/ 	.byte	0x10
	.zero		1


	//   ....[20]....
        /*01d8*/ 	.word	0x000025a0
        /*01dc*/ 	.word	0x000000ff
        /*01e0*/ 	.word	0x00000000
        /*01e4*/ 	.short	0x010a
        /*01e6*/ 	.byte	0x10
	.zero		1


	//   ....[21]....
        /*01e8*/ 	.word	0x00002cc0
        /*01ec*/ 	.word	0x00000015
        /*01f0*/ 	.word	0x00000000
        /*01f4*/ 	.short	0x0101
        /*01f6*/ 	.byte	0x3f
	.zero		1


	//   ....[22]....
        /*01f8*/ 	.word	0x00003240
        /*01fc*/ 	.word	0x00000013
        /*0200*/ 	.word	0x00000000
        /*0204*/ 	.short	0x0101
        /*0206*/ 	.byte	0x16
	.zero		1


	//   ....[23]....
        /*0208*/ 	.word	0x00003350
        /*020c*/ 	.word	0x00000013
        /*0210*/ 	.word	0x00000000
        /*0214*/ 	.short	0x0101
        /*0216*/ 	.byte	0x3f
	.zero		1


	//   ....[24]....
        /*0218*/ 	.word	0x00003410
        /*021c*/ 	.word	0x000000ff
        /*0220*/ 	.word	0x00000008
        /*0224*/ 	.short	0x010a
        /*0226*/ 	.byte	0x0b
	.zero		1


	//   ....[25]....
        /*0228*/ 	.word	0x00007cb0
        /*022c*/ 	.word	0x00000004
        /*0230*/ 	.word	0x00000000
        /*0234*/ 	.short	0x0101
        /*0236*/ 	.byte	0x16
	.zero		1


	//   ....[26]....
        /*0238*/ 	.word	0x000085e0
        /*023c*/ 	.word	0x00000015
        /*0240*/ 	.word	0x00000028
        /*0244*/ 	.short	0x010a
        /*0246*/ 	.byte	0x3f
	.zero		1


	//   ....[27]....
        /*0248*/ 	.word	0x00008970
        /*024c*/ 	.word	0x0000000a
        /*0250*/ 	.word	0x00000088
        /*0254*/ 	.short	0x0101
        /*0256*/ 	.byte	0x3f
	.zero		1


	//   ....[28]....
        /*0258*/ 	.word	0x000090e0
        /*025c*/ 	.word	0x00000005
        /*0260*/ 	.word	0x00000000
        /*0264*/ 	.short	0x010a
        /*0266*/ 	.byte	0x3f
	.zero		1


	//   ....[29]....
        /*0268*/ 	.word	0x00009160
        /*026c*/ 	.word	0x00000007
        /*0270*/ 	.word	0x00000000
        /*0274*/ 	.short	0x010a
        /*0276*/ 	.byte	0x3f
	.zero		1


	//   ....[30]....
        /*0278*/ 	.word	0x000091f0
        /*027c*/ 	.word	0x00000008
        /*0280*/ 	.word	0x00000000
        /*0284*/ 	.short	0x010a
        /*0286*/ 	.byte	0x3f
	.zero		1


	//   ....[31]....
        /*0288*/ 	.word	0x00009280
        /*028c*/ 	.word	0x0000000b
        /*0290*/ 	.word	0x00000000
        /*0294*/ 	.short	0x010a
        /*0296*/ 	.byte	0x3f
	.zero		1


	//   ....[32]....
        /*0298*/ 	.word	0x00009310
        /*029c*/ 	.word	0x00000003
        /*02a0*/ 	.word	0x00000000
        /*02a4*/ 	.short	0x010a
        /*02a6*/ 	.byte	0x3f
	.zero		1


	//   ....[33]....
        /*02a8*/ 	.word	0x00009380
        /*02ac*/ 	.word	0x00000013
        /*02b0*/ 	.word	0xfffffff8
        /*02b4*/ 	.short	0x010a
        /*02b6*/ 	.byte	0x3f
	.zero		1


	//   ....[34]....
        /*02b8*/ 	.word	0x000093e0
        /*02bc*/ 	.word	0x00000013
        /*02c0*/ 	.word	0x00000000
        /*02c4*/ 	.short	0x010a
        /*02c6*/ 	.byte	0x3f
	.zero		1


	//   ....[35]....
        /*02c8*/ 	.word	0x00009440
        /*02cc*/ 	.word	0x00000015
        /*02d0*/ 	.word	0x00000000
        /*02d4*/ 	.short	0x010a
        /*02d6*/ 	.byte	0x3f
	.zero		1


	//   ....[36]....
        /*02d8*/ 	.word	0x000094a0
        /*02dc*/ 	.word	0x00000013
        /*02e0*/ 	.word	0x00000008
        /*02e4*/ 	.short	0x010a
        /*02e6*/ 	.byte	0x3f
	.zero		1


	//   ....[37]....
        /*02e8*/ 	.word	0x00009570
        /*02ec*/ 	.word	0x00000015
        /*02f0*/ 	.word	0x00000028
        /*02f4*/ 	.short	0x010a
        /*02f6*/ 	.byte	0x3f
	.zero		1


	//   ....[38]....
        /*02f8*/ 	.word	0x00009650
        /*02fc*/ 	.word	0x00000005
        /*0300*/ 	.word	0x00000000
        /*0304*/ 	.short	0x010a
        /*0306*/ 	.byte	0x3f
	.zero		1


	//   ....[39]....
        /*0308*/ 	.word	0x000096a0
        /*030c*/ 	.word	0x00000007
        /*0310*/ 	.word	0x00000000
        /*0314*/ 	.short	0x010a
        /*0316*/ 	.byte	0x3f
	.zero		1


	//   ....[40]....
        /*0318*/ 	.word	0x000096f0
        /*031c*/ 	.word	0x00000008
        /*0320*/ 	.word	0x00000000
        /*0324*/ 	.short	0x010a
        /*0326*/ 	.byte	0x3f
	.zero		1


	//   ....[41]....
        /*0328*/ 	.word	0x00009740
        /*032c*/ 	.word	0x0000000b
        /*0330*/ 	.word	0x00000000
        /*0334*/ 	.short	0x010a
        /*0336*/ 	.byte	0x3f
	.zero		1


	//----- nvinfo : EIATTR_NUM_MBARRIERS
	.align		4
.L_28:
        /*0338*/ 	.byte	0x03, 0x38
        /*033a*/ 	.short	0x0010


	//----- nvinfo : EIATTR_EXIT_INSTR_OFFSETS
	.align		4
        /*033c*/ 	.byte	0x04, 0x1c
        /*033e*/ 	.short	(.L_30 - .L_29)


	//   ....[0]....
.L_29:
        /*0340*/ 	.word	0x000013c0


	//   ....[1]....
        /*0344*/ 	.word	0x00001420


	//   ....[2]....
        /*0348*/ 	.word	0x000082c0


	//   ....[3]....
        /*034c*/ 	.word	0x000082f0


	//   ....[4]....
        /*0350*/ 	.word	0x00009360


	//----- nvinfo : EIATTR_MAX_THREADS
	.align		4
.L_30:
        /*0354*/ 	.byte	0x04, 0x05
        /*0356*/ 	.short	(.L_32 - .L_31)
.L_31:
        /*0358*/ 	.word	0x00000180
        /*035c*/ 	.word	0x00000001
        /*0360*/ 	.word	0x00000001


	//----- nvinfo : EIATTR_CRS_STACK_SIZE
	.align		4
.L_32:
        /*0364*/ 	.byte	0x04, 0x1e
        /*0366*/ 	.short	(.L_34 - .L_33)
.L_33:
        /*0368*/ 	.word	0x00000000


	//----- nvinfo : EIATTR_CBANK_PARAM_SIZE
	.align		4
.L_34:
        /*036c*/ 	.byte	0x03, 0x19
        /*036e*/ 	.short	0x0470


	//----- nvinfo : EIATTR_PARAM_CBANK
	.align		4
        /*0370*/ 	.byte	0x04, 0x0a
        /*0372*/ 	.short	(.L_36 - .L_35)
	.align		4
.L_35:
        /*0374*/ 	.word	index@(.nv.constant0._ZN7cutlass13device_kernelINS_4gemm6kernel13GemmUniversalIN4cute5tupleIJiiiiEEENS1_10collective13CollectiveMmaINS1_37MainloopSm90TmaGmmaWarpSpecializedFP8ILi5ENS5_IJNS4_1CILi2EEENSA_ILi1EEESC_EEENS1_32KernelTmaWarpSpecializedPingpongEEENS5_IJNSA_ILi64EEENSA_ILi128EEESH_EEENS_12float_e4m3_tENS5_IJlSC_lEEESJ_SK_NS4_8TiledMMAINS4_8MMA_AtomIJNS4_4SM904GMMA31MMA_64x128x32_F32E4M3E4M3_SS_TNILNSO_7ScaleInE1ELSQ_1EEEEEENS4_6LayoutINS5_IJSC_SC_SC_EEENS5_IJNSA_ILi0EEESV_SV_EEEEENS5_IJNS4_10UnderscoreESY_SY_EEEEENS4_13SM90_TMA_LOADENS4_14ComposedLayoutINS4_7SwizzleILi3ELi4ELi3EEENS4_18smem_ptr_flag_bitsILi8EEENST_INS5_IJNSA_ILi8EEESH_EEENS5_IJSH_SC_EEEEEEEvNS4_8identityENS4_23SM90_TMA_LOAD_MULTICASTES1B_vS1C_EENS_8epilogue10collective6detail29Sm90TmaWarpSpecializedAdapterINS1G_15DefaultEpilogueISJ_SK_SK_NS1F_6thread17LinearCombinationISJ_Li1EffLNS1K_9ScaleType4KindE0ELNS_15FloatRoundStyleE2ESJ_EENS1_15EpilogueDefaultEEEEEvvEEEEvNT_6ParamsE)
        /*0378*/ 	.short	0x0210
        /*037a*/ 	.short	0x0470


	//----- nvinfo : EIATTR_SW_WAR
	.align		4
.L_36:
        /*037c*/ 	.byte	0x04, 0x36
        /*037e*/ 	.short	(.L_38 - .L_37)
.L_37:
        /*0380*/ 	.word	0x00000008
.L_38:


//--------------------- .nv.callgraph             --------------------------
	.section	.nv.callgraph,"",@"SHT_CUDA_CALLGRAPH"
	.align	4
	.sectionentsize	8
	.align		4
        /*0000*/ 	.word	0x00000000
	.align		4
        /*0004*/ 	.word	0xffffffff
	.align		4
        /*0008*/ 	.word	0x00000000
	.align		4
        /*000c*/ 	.word	0xfffffffe
	.align		4
        /*0010*/ 	.word	0x00000000
	.align		4
        /*0014*/ 	.word	0xfffffffd
	.align		4
        /*0018*/ 	.word	0x00000000
	.align		4
        /*001c*/ 	.word	0xfffffffc


//--------------------- .nv.constant4             --------------------------
	.section	.nv.constant4,"a",@progbits
	.align	8
	.align		8
.nv.constant4:
        /*0000*/ 	.dword	_ZN39_INTERNAL_398f787f_4_k_cu_8a7572e9_38754cuda3std3__45__cpo5beginE
	.align		8
        /*0008*/ 	.dword	_ZN39_INTERNAL_398f787f_4_k_cu_8a7572e9_38754cuda3std3__45__cpo3endE
	.align		8
        /*0010*/ 	.dword	_ZN39_INTERNAL_398f787f_4_k_cu_8a7572e9_38754cuda3std3__45__cpo6cbeginE
	.align		8
        /*0018*/ 	.dword	_ZN39_INTERNAL_398f787f_4_k_cu_8a7572e9_38754cuda3std3__45__cpo4cendE
	.align		8
        /*0020*/ 	.dword	_ZN39_INTERNAL_398f787f_4_k_cu_8a7572e9_38754cuda3std3__441_GLOBAL__N__398f787f_4_k_cu_8a7572e9_38756ignoreE
	.align		8
        /*0028*/ 	.dword	_ZN39_INTERNAL_398f787f_4_k_cu_8a7572e9_38754cuda3std3__419piecewise_constructE
	.align		8
        /*0030*/ 	.dword	_ZN39_INTERNAL_398f787f_4_k_cu_8a7572e9_38754cuda3std3__48in_placeE
	.align		8
        /*0038*/ 	.dword	_ZN39_INTERNAL_398f787f_4_k_cu_8a7572e9_38754cuda3std6ranges3__45__cpo4swapE
	.align		8
        /*0040*/ 	.dword	_ZN39_INTERNAL_398f787f_4_k_cu_8a7572e9_38754cuda3std6ranges3__45__cpo9iter_moveE
	.align		8
        /*0048*/ 	.dword	_ZN39_INTERNAL_398f787f_4_k_cu_8a7572e9_38754cute7productE
	.align		8
        /*0050*/ 	.dword	_ZN39_INTERNAL_398f787f_4_k_cu_8a7572e9_38754cute1_E


//--------------------- .text._ZN7cutlass13device_kernelINS_4gemm6kernel13GemmUniversalIN4cute5tupleIJiiiiEEENS1_10collective13CollectiveMmaINS1_37MainloopSm90TmaGmmaWarpSpecializedFP8ILi5ENS5_IJNS4_1CILi2EEENSA_ILi1EEESC_EEENS1_32KernelTmaWarpSpecializedPingpongEEENS5_IJNSA_ILi64EEENSA_ILi128EEESH_EEENS_12float_e4m3_tENS5_IJlSC_lEEESJ_SK_NS4_8TiledMMAINS4_8MMA_AtomIJNS4_4SM904GMMA31MMA_64x128x32_F32E4M3E4M3_SS_TNILNSO_7ScaleInE1ELSQ_1EEEEEENS4_6LayoutINS5_IJSC_SC_SC_EEENS5_IJNSA_ILi0EEESV_SV_EEEEENS5_IJNS4_10UnderscoreESY_SY_EEEEENS4_13SM90_TMA_LOADENS4_14ComposedLayoutINS4_7SwizzleILi3ELi4ELi3EEENS4_18smem_ptr_flag_bitsILi8EEENST_INS5_IJNSA_ILi8EEESH_EEENS5_IJSH_SC_EEEEEEEvNS4_8identityENS4_23SM90_TMA_LOAD_MULTICASTES1B_vS1C_EENS_8epilogue10collective6detail29Sm90TmaWarpSpecializedAdapterINS1G_15DefaultEpilogueISJ_SK_SK_NS1F_6thread17LinearCombinationISJ_Li1EffLNS1K_9ScaleType4KindE0ELNS_15FloatRoundStyleE2ESJ_EENS1_15EpilogueDefaultEEEEEvvEEEEvNT_6ParamsE --------------------------
	.section	.text._ZN7cutlass13device_kernelINS_4gemm6kernel13GemmUniversalIN4cute5tupleIJiiiiEEENS1_10collective13CollectiveMmaINS1_37MainloopSm90TmaGmmaWarpSpecializedFP8ILi5ENS5_IJNS4_1CILi2EEENSA_ILi1EEESC_EEENS1_32KernelTmaWarpSpecializedPingpongEEENS5_IJNSA_ILi64EEENSA_ILi128EEESH_EEENS_12float_e4m3_tENS5_IJlSC_lEEESJ_SK_NS4_8TiledMMAINS4_8MMA_AtomIJNS4_4SM904GMMA31MMA_64x128x32_F32E4M3E4M3_SS_TNILNSO_7ScaleInE1ELSQ_1EEEEEENS4_6LayoutINS5_IJSC_SC_SC_EEENS5_IJNSA_ILi0EEESV_SV_EEEEENS5_IJNS4_10UnderscoreESY_SY_EEEEENS4_13SM90_TMA_LOADENS4_14ComposedLayoutINS4_7SwizzleILi3ELi4ELi3EEENS4_18smem_ptr_flag_bitsILi8EEENST_INS5_IJNSA_ILi8EEESH_EEENS5_IJSH_SC_EEEEEEEvNS4_8identityENS4_23SM90_TMA_LOAD_MULTICASTES1B_vS1C_EENS_8epilogue10collective6detail29Sm90TmaWarpSpecializedAdapterINS1G_15DefaultEpilogueISJ_SK_SK_NS1F_6thread17LinearCombinationISJ_Li1EffLNS1K_9ScaleType4KindE0ELNS_15FloatRoundStyleE2ESJ_EENS1_15EpilogueDefaultEEEEEvvEEEEvNT_6ParamsE,"ax",@progbits
	.align	128
.text._ZN7cutlass13device_kernelINS_4gemm6kernel13GemmUniversalIN4cute5tupleIJiiiiEEENS1_10collective13CollectiveMmaINS1_37MainloopSm90TmaGmmaWarpSpecializedFP8ILi5ENS5_IJNS4_1CILi2EEENSA_ILi1EEESC_EEENS1_32KernelTmaWarpSpecializedPingpongEEENS5_IJNSA_ILi64EEENSA_ILi128EEESH_EEENS_12float_e4m3_tENS5_IJlSC_lEEESJ_SK_NS4_8TiledMMAINS4_8MMA_AtomIJNS4_4SM904GMMA31MMA_64x128x32_F32E4M3E4M3_SS_TNILNSO_7ScaleInE1ELSQ_1EEEEEENS4_6LayoutINS5_IJSC_SC_SC_EEENS5_IJNSA_ILi0EEESV_SV_EEEEENS5_IJNS4_10UnderscoreESY_SY_EEEEENS4_13SM90_TMA_LOADENS4_14ComposedLayoutINS4_7SwizzleILi3ELi4ELi3EEENS4_18smem_ptr_flag_bitsILi8EEENST_INS5_IJNSA_ILi8EEESH_EEENS5_IJSH_SC_EEEEEEEvNS4_8identityENS4_23SM90_TMA_LOAD_MULTICASTES1B_vS1C_EENS_8epilogue10collective6detail29Sm90TmaWarpSpecializedAdapterINS1G_15DefaultEpilogueISJ_SK_SK_NS1F_6thread17LinearCombinationISJ_Li1EffLNS1K_9ScaleType4KindE0ELNS_15FloatRoundStyleE2ESJ_EENS1_15EpilogueDefaultEEEEEvvEEEEvNT_6ParamsE:
        .type           _ZN7cutlass13device_kernelINS_4gemm6kernel13GemmUniversalIN4cute5tupleIJiiiiEEENS1_10collective13CollectiveMmaINS1_37MainloopSm90TmaGmmaWarpSpecializedFP8ILi5ENS5_IJNS4_1CILi2EEENSA_ILi1EEESC_EEENS1_32KernelTmaWarpSpecializedPingpongEEENS5_IJNSA_ILi64EEENSA_ILi128EEESH_EEENS_12float_e4m3_tENS5_IJlSC_lEEESJ_SK_NS4_8TiledMMAINS4_8MMA_AtomIJNS4_4SM904GMMA31MMA_64x128x32_F32E4M3E4M3_SS_TNILNSO_7ScaleInE1ELSQ_1EEEEEENS4_6LayoutINS5_IJSC_SC_SC_EEENS5_IJNSA_ILi0EEESV_SV_EEEEENS5_IJNS4_10UnderscoreESY_SY_EEEEENS4_13SM90_TMA_LOADENS4_14ComposedLayoutINS4_7SwizzleILi3ELi4ELi3EEENS4_18smem_ptr_flag_bitsILi8EEENST_INS5_IJNSA_ILi8EEESH_EEENS5_IJSH_SC_EEEEEEEvNS4_8identityENS4_23SM90_TMA_LOAD_MULTICASTES1B_vS1C_EENS_8epilogue10collective6detail29Sm90TmaWarpSpecializedAdapterINS1G_15DefaultEpilogueISJ_SK_SK_NS1F_6thread17LinearCombinationISJ_Li1EffLNS1K_9ScaleType4KindE0ELNS_15FloatRoundStyleE2ESJ_EENS1_15EpilogueDefaultEEEEEvvEEEEvNT_6ParamsE,@function
        .size           _ZN7cutlass13device_kernelINS_4gemm6kernel13GemmUniversalIN4cute5tupleIJiiiiEEENS1_10collective13CollectiveMmaINS1_37MainloopSm90TmaGmmaWarpSpecializedFP8ILi5ENS5_IJNS4_1CILi2EEENSA_ILi1EEESC_EEENS1_32KernelTmaWarpSpecializedPingpongEEENS5_IJNSA_ILi64EEENSA_ILi128EEESH_EEENS_12float_e4m3_tENS5_IJlSC_lEEESJ_SK_NS4_8TiledMMAINS4_8MMA_AtomIJNS4_4SM904GMMA31MMA_64x128x32_F32E4M3E4M3_SS_TNILNSO_7ScaleInE1ELSQ_1EEEEEENS4_6LayoutINS5_IJSC_SC_SC_EEENS5_IJNSA_ILi0EEESV_SV_EEEEENS5_IJNS4_10UnderscoreESY_SY_EEEEENS4_13SM90_TMA_LOADENS4_14ComposedLayoutINS4_7SwizzleILi3ELi4ELi3EEENS4_18smem_ptr_flag_bitsILi8EEENST_INS5_IJNSA_ILi8EEESH_EEENS5_IJSH_SC_EEEEEEEvNS4_8identityENS4_23SM90_TMA_LOAD_MULTICASTES1B_vS1C_EENS_8epilogue10collective6detail29Sm90TmaWarpSpecializedAdapterINS1G_15DefaultEpilogueISJ_SK_SK_NS1F_6thread17LinearCombinationISJ_Li1EffLNS1K_9ScaleType4KindE0ELNS_15FloatRoundStyleE2ESJ_EENS1_15EpilogueDefaultEEEEEvvEEEEvNT_6ParamsE,(.L_x_210 - _ZN7cutlass13device_kernelINS_4gemm6kernel13GemmUniversalIN4cute5tupleIJiiiiEEENS1_10collective13CollectiveMmaINS1_37MainloopSm90TmaGmmaWarpSpecializedFP8ILi5ENS5_IJNS4_1CILi2EEENSA_ILi1EEESC_EEENS1_32KernelTmaWarpSpecializedPingpongEEENS5_IJNSA_ILi64EEENSA_ILi128EEESH_EEENS_12float_e4m3_tENS5_IJlSC_lEEESJ_SK_NS4_8TiledMMAINS4_8MMA_AtomIJNS4_4SM904GMMA31MMA_64x128x32_F32E4M3E4M3_SS_TNILNSO_7ScaleInE1ELSQ_1EEEEEENS4_6LayoutINS5_IJSC_SC_SC_EEENS5_IJNSA_ILi0EEESV_SV_EEEEENS5_IJNS4_10UnderscoreESY_SY_EEEEENS4_13SM90_TMA_LOADENS4_14ComposedLayoutINS4_7SwizzleILi3ELi4ELi3EEENS4_18smem_ptr_flag_bitsILi8EEENST_INS5_IJNSA_ILi8EEESH_EEENS5_IJSH_SC_EEEEEEEvNS4_8identityENS4_23SM90_TMA_LOAD_MULTICASTES1B_vS1C_EENS_8epilogue10collective6detail29Sm90TmaWarpSpecializedAdapterINS1G_15DefaultEpilogueISJ_SK_SK_NS1F_6thread17LinearCombinationISJ_Li1EffLNS1K_9ScaleType4KindE0ELNS_15FloatRoundStyleE2ESJ_EENS1_15EpilogueDefaultEEEEEvvEEEEvNT_6ParamsE)
        .other          _ZN7cutlass13device_kernelINS_4gemm6kernel13GemmUniversalIN4cute5tupleIJiiiiEEENS1_10collective13CollectiveMmaINS1_37MainloopSm90TmaGmmaWarpSpecializedFP8ILi5ENS5_IJNS4_1CILi2EEENSA_ILi1EEESC_EEENS1_32KernelTmaWarpSpecializedPingpongEEENS5_IJNSA_ILi64EEENSA_ILi128EEESH_EEENS_12float_e4m3_tENS5_IJlSC_lEEESJ_SK_NS4_8TiledMMAINS4_8MMA_AtomIJNS4_4SM904GMMA31MMA_64x128x32_F32E4M3E4M3_SS_TNILNSO_7ScaleInE1ELSQ_1EEEEEENS4_6LayoutINS5_IJSC_SC_SC_EEENS5_IJNSA_ILi0EEESV_SV_EEEEENS5_IJNS4_10UnderscoreESY_SY_EEEEENS4_13SM90_TMA_LOADENS4_14ComposedLayoutINS4_7SwizzleILi3ELi4ELi3EEENS4_18smem_ptr_flag_bitsILi8EEENST_INS5_IJNSA_ILi8EEESH_EEENS5_IJSH_SC_EEEEEEEvNS4_8identityENS4_23SM90_TMA_LOAD_MULTICASTES1B_vS1C_EENS_8epilogue10collective6detail29Sm90TmaWarpSpecializedAdapterINS1G_15DefaultEpilogueISJ_SK_SK_NS1F_6thread17LinearCombinationISJ_Li1EffLNS1K_9ScaleType4KindE0ELNS_15FloatRoundStyleE2ESJ_EENS1_15EpilogueDefaultEEEEEvvEEEEvNT_6ParamsE,@"STO_CUDA_ENTRY STV_DEFAULT"
_ZN7cutlass13device_kernelINS_4gemm6kernel13GemmUniversalIN4cute5tupleIJiiiiEEENS1_10collective13CollectiveMmaINS1_37MainloopSm90TmaGmmaWarpSpecializedFP8ILi5ENS5_IJNS4_1CILi2EEENSA_ILi1EEESC_EEENS1_32KernelTmaWarpSpecializedPingpongEEENS5_IJNSA_ILi64EEENSA_ILi128EEESH_EEENS_12float_e4m3_tENS5_IJlSC_lEEESJ_SK_NS4_8TiledMMAINS4_8MMA_AtomIJNS4_4SM904GMMA31MMA_64x128x32_F32E4M3E4M3_SS_TNILNSO_7ScaleInE1ELSQ_1EEEEEENS4_6LayoutINS5_IJSC_SC_SC_EEENS5_IJNSA_ILi0EEESV_SV_EEEEENS5_IJNS4_10UnderscoreESY_SY_EEEEENS4_13SM90_TMA_LOADENS4_14ComposedLayoutINS4_7SwizzleILi3ELi4ELi3EEENS4_18smem_ptr_flag_bitsILi8EEENST_INS5_IJNSA_ILi8EEESH_EEENS5_IJSH_SC_EEEEEEEvNS4_8identityENS4_23SM90_TMA_LOAD_MULTICASTES1B_vS1C_EENS_8epilogue10collective6detail29Sm90TmaWarpSpecializedAdapterINS1G_15DefaultEpilogueISJ_SK_SK_NS1F_6thread17LinearCombinationISJ_Li1EffLNS1K_9ScaleType4KindE0ELNS_15FloatRoundStyleE2ESJ_EENS1_15EpilogueDefaultEEEEEvvEEEEvNT_6ParamsE:
[----:B------:R-:W-:Y:S01]  /*0000*/  LDC R1, c[0x0][0x28] ;  /* 0x00000a00ff017b82 */ /* 0x000fe20000000800 */
[----:B------:R-:W0:Y:S01]  /*0010*/  S2R R11, SR_TID.X ;  /* 0x00000000000b7919 */ /* 0x000e220000002100 */
[----:B------:R-:W-:Y:S01]  /*0020*/  ELECT P0, URZ, PT ;  /* 0x00000000003f782f */ /* 0x000fe20003800000 */
[----:B------:R-:W-:Y:S01]  /*0030*/  BSSY B0, `(.L_x_0) ;  /* 0x000000f000007945 */ /* 0x000fe20003800000 */
[--C-:B0-----:R-:W-:Y:S02]  /*0040*/  SHF.R.U32.HI R0, RZ, 0x5, R11.reuse ;  /* 0x00000005ff007819 */ /* 0x101fe4000001160b */
[----:B------:R-:W-:-:S03]  /*0050*/  SHF.R.U32.HI R5, RZ, 0x7, R11 ;  /* 0x00000007ff057819 */ /* 0x000fc6000001160b */
[----:B------:R-:W0:Y:S04]  /*0060*/  SHFL.IDX PT, R2, R0, RZ, 0x1f ;  /* 0x00001fff00027589 */ /* 0x000e2800000e0000 */
[----:B------:R1:W2:Y:S01]  /*0070*/  SHFL.IDX PT, R6, R5, RZ, 0x1f ;  /* 0x00001fff05067589 */ /* 0x0002a200000e0000 */
[----:B0-----:R-:W-:-:S13]  /*0080*/  ISETP.NE.OR P0, PT, R2, RZ, !P0 ;  /* 0x000000ff0200720c */ /* 0x001fda0004705670 */
[----:B-12---:R-:W-:Y:S05]  /*0090*/  @P0 BRA `(.L_x_1) ;  /* 0x0000000000200947 */ /* 0x006fea0003800000 */
[----:B------:R-:W-:Y:S02]  /*00a0*/  ULDC.64 UR4, c[0x0][0x198] ;  /* 0x0000660000047ab9 */ /* 0x000fe40000000a00 */
[----:B------:R-:W-:Y:S02]  /*00b0*/  UIADD3 UR6, UP0, UR4, 0xf0, URZ ;  /* 0x000000f004067890 */ /* 0x000fe4000ff1e03f */
[----:B------:R-:W-:Y:S02]  /*00c0*/  UIADD3 UR4, UP1, UR4, 0x1f0, URZ ;  /* 0x000001f004047890 */ /* 0x000fe4000ff3e03f */
[----:B------:R-:W-:Y:S02]  /*00d0*/  UIADD3.X UR7, URZ, UR5, URZ, UP0, !UPT ;  /* 0x000000053f077290 */ /* 0x000fe400087fe43f */
[----:B------:R-:W-:-:S07]  /*00e0*/  UIADD3.X UR5, URZ, UR5, URZ, UP1, !UPT ;  /* 0x000000053f057290 */ /* 0x000fce0008ffe43f */
[----:B------:R0:W-:Y:S02]  /*00f0*/  UTMACCTL.PF [UR6] ;  /* 0x00000000060079b9 */ /* 0x0001e40008040000 */
[----:B------:R0:W-:Y:S02]  /*0100*/  UTMACCTL.PF [UR4] ;  /* 0x00000000040079b9 */ /* 0x0001e40008040000 */
[----:B0-----:R-:W-:Y:S01]  /*0110*/  NOP ;  /* 0x0000000000007918 */ /* 0x001fe20000000000 */
.L_x_1:
[----:B------:R-:W-:Y:S05]  /*0120*/  BSYNC B0 ;  /* 0x0000000000007941 */ /* 0x000fea0003800000 */
.L_x_0:
[----:B------:R-:W0:Y:S02]  /*0130*/  SHFL.IDX PT, R7, R0, RZ, 0x1f ;  /* 0x00001fff00077589 */ /* 0x000e2400000e0000 */
[----:B0-----:R-:W-:-:S13]  /*0140*/  ISETP.NE.AND P0, PT, R7, RZ, PT ;  /* 0x000000ff0700720c */ /* 0x001fda0003f05270 */
[----:B------:R-:W-:Y:S05]  /*0150*/  @P0 BRA `(.L_x_2) ;  /* 0x0000000000600947 */ /* 0x000fea0003800000 */
[----:B------:R-:W0:Y:S01]  /*0160*/  S2UR UR8, SR_CgaCtaId ;  /* 0x00000000000879c3 */ /* 0x000e220000008800 */
[----:B------:R-:W-:Y:S01]  /*0170*/  UMOV UR4, 0x400 ;  /* 0x0000040000047882 */ /* 0x000fe20000000000 */
[----:B------:R-:W-:Y:S01]  /*0180*/  UMOV UR5, 0x1 ;  /* 0x0000000100057882 */ /* 0x000fe20000000000 */
[----:B------:R-:W-:Y:S01]  /*0190*/  UMOV UR6, 0x2 ;  /* 0x0000000200067882 */ /* 0x000fe20000000000 */
[----:B------:R-:W-:Y:S01]  /*01a0*/  ELECT P0, URZ, PT ;  /* 0x00000000003f782f */ /* 0x000fe20003800000 */
[----:B------:R-:W-:-:S04]  /*01b0*/  UIADD3 UR6, -UR6, 0x100000, URZ ;  /* 0x0010000006067890 */ /* 0x000fc8000fffe13f */
[----:B------:R-:W-:Y:S02]  /*01c0*/  USHF.L.U32 UR7, UR6, 0xb, URZ ;  /* 0x0000000b06077899 */ /* 0x000fe4000800063f */
[----:B------:R-:W-:Y:S02]  /*01d0*/  USHF.L.U32 UR6, UR6, 0x1, URZ ;  /* 0x0000000106067899 */ /* 0x000fe4000800063f */
[----:B0-----:R-:W-:Y:S02]  /*01e0*/  ULEA UR8, UR8, UR4, 0x18 ;  /* 0x0000000408087291 */ /* 0x001fe4000f8ec03f */
[----:B------:R-:W-:-:S04]  /*01f0*/  UIADD3 UR4, -UR5, 0x100000, URZ ;  /* 0x0010000005047890 */ /* 0x000fc8000fffe13f */
[----:B------:R-:W-:Y:S02]  /*0200*/  USHF.L.U32 UR5, UR4, 0xb, URZ ;  /* 0x0000000b04057899 */ /* 0x000fe4000800063f */
[----:B------:R-:W-:Y:S01]  /*0210*/  USHF.L.U32 UR4, UR4, 0x1, URZ ;  /* 0x0000000104047899 */ /* 0x000fe2000800063f */
[----:B------:R-:W0:Y:S11]  /*0220*/  FENCE.VIEW.ASYNC.S ;  /* 0x00000000000073c6 */ /* 0x000e360000000000 */
[----:B0-----:R0:W1:Y:S01]  /*0230*/  SYNCS.EXCH.64 URZ, [UR8], UR4 ;  /* 0x00000004083f75b2 */ /* 0x0010620008000100 */
[----:B------:R0:W2:Y:S01]  /*0240*/  SYNCS.EXCH.64 URZ, [UR8+0x28], UR6 ;  /* 0x00002806083f75b2 */ /* 0x0000a20008000100 */
[----:B------:R0:W3:Y:S01]  /*0250*/  SYNCS.EXCH.64 URZ, [UR8+0x8], UR4 ;  /* 0x00000804083f75b2 */ /* 0x0000e20008000100 */
[----:B------:R0:W4:Y:S01]  /*0260*/  SYNCS.EXCH.64 URZ, [UR8+0x30], UR6 ;  /* 0x00003006083f75b2 */ /* 0x0001220008000100 */
[----:B------:R0:W0:Y:S01]  /*0270*/  SYNCS.EXCH.64 URZ, [UR8+0x10], UR4 ;  /* 0x00001004083f75b2 */ /* 0x0000220008000100 */
[----:B------:R0:W0:Y:S01]  /*0280*/  SYNCS.EXCH.64 URZ, [UR8+0x38], UR6 ;  /* 0x00003806083f75b2 */ /* 0x0000220008000100 */
[----:B------:R0:W0:Y:S01]  /*0290*/  SYNCS.EXCH.64 URZ, [UR8+0x18], UR4 ;  /* 0x00001804083f75b2 */ /* 0x0000220008000100 */
[----:B------:R0:W0:Y:S01]  /*02a0*/  SYNCS.EXCH.64 URZ, [UR8+0x40], UR6 ;  /* 0x00004006083f75b2 */ /* 0x0000220008000100 */
[----:B------:R0:W0:Y:S01]  /*02b0*/  SYNCS.EXCH.64 URZ, [UR8+0x20], UR4 ;  /* 0x00002004083f75b2 */ /* 0x0000220008000100 */
[----:B------:R0:W0:Y:S01]  /*02c0*/  SYNCS.EXCH.64 URZ, [UR8+0x48], UR6 ;  /* 0x00004806083f75b2 */ /* 0x0000220008000100 */
[----:B------:R-:W-:Y:S01]  /*02d0*/  NOP ;  /* 0x0000000000007918 */ /* 0x000fe20000000000 */
.L_x_2:
[----:B------:R-:W5:Y:S01]  /*02e0*/  SHFL.IDX PT, R3, R0, RZ, 0x1f ;  /* 0x00001fff00037589 */ /* 0x000f6200000e0000 */
[----:B------:R-:W-:Y:S01]  /*02f0*/  SHF.R.S32.HI R4, RZ, 0x1f, R11 ;  /* 0x0000001fff047819 */ /* 0x000fe2000001140b */
[----:B------:R-:W1:Y:S01]  /*0300*/  S2UR UR13, SR_CTAID.X ;  /* 0x00000000000d79c3 */ /* 0x000e620000002500 */
[----:B------:R-:W-:Y:S01]  /*0310*/  ELECT P0, URZ, PT ;  /* 0x00000000003f782f */ /* 0x000fe20003800000 */
[----:B------:R1:W2:Y:S01]  /*0320*/  SHFL.IDX PT, R8, R0, RZ, 0x1f ;  /* 0x00001fff00087589 */ /* 0x0002a200000e0000 */
[----:B------:R-:W-:Y:S02]  /*0330*/  LEA.HI R4, R4, R11, RZ, 0x7 ;  /* 0x0000000b04047211 */ /* 0x000fe400078f38ff */
[----:B------:R-:W-:Y:S01]  /*0340*/  ELECT P1, URZ, PT ;  /* 0x00000000003f782f */ /* 0x000fe20003820000 */
[----:B------:R-:W-:Y:S01]  /*0350*/  NOP ;  /* 0x0000000000007918 */ /* 0x000fe20000000000 */
[----:B------:R-:W3:Y:S01]  /*0360*/  S2R R16, SR_CTAID.Y ;  /* 0x0000000000107919 */ /* 0x000ee20000002600 */
[----:B------:R-:W-:Y:S01]  /*0370*/  LOP3.LUT R4, R4, 0xffffff80, RZ, 0xc0, !PT ;  /* 0xffffff8004047812 */ /* 0x000fe200078ec0ff */
[----:B0-----:R-:W-:Y:S01]  /*0380*/  ULDC UR4, c[0x0][0x150] ;  /* 0x0000540000047ab9 */ /* 0x001fe20000000800 */
[----:B------:R-:W0:Y:S01]  /*0390*/  LDC R12, c[0x0][0x144] ;  /* 0x00005100ff0c7b82 */ /* 0x000e220000000800 */
[----:B------:R4:W0:Y:S01]  /*03a0*/  SHFL.IDX PT, R14, R5, RZ, 0x1f ;  /* 0x00001fff050e7589 */ /* 0x00082200000e0000 */
[----:B------:R-:W-:Y:S01]  /*03b0*/  UMOV UR12, 0x80 ;  /* 0x00000080000c7882 */ /* 0x000fe20000000000 */
[----:B------:R-:W-:Y:S01]  /*03c0*/  IMAD.IADD R10, R11, 0x1, -R4 ;  /* 0x000000010b0a7824 */ /* 0x000fe200078e0a04 */
[----:B------:R-:W-:Y:S01]  /*03d0*/  NOP ;  /* 0x0000000000007918 */ /* 0x000fe20000000000 */
[C---:B------:R-:W-:Y:S01]  /*03e0*/  VIADD R38, R6.reuse, 0xffffffff ;  /* 0xffffffff06267836 */ /* 0x040fe20000000000 */
[----:B------:R-:W-:-:S02]  /*03f0*/  ISETP.NE.AND P4, PT, R6, RZ, PT ;  /* 0x000000ff0600720c */ /* 0x000fc40003f85270 */
[----:B------:R-:W-:Y:S01]  /*0400*/  SHF.R.S32.HI R19, RZ, 0x1f, R10 ;  /* 0x0000001fff137819 */ /* 0x000fe2000001140a */
[----:B------:R-:W0:Y:S01]  /*0410*/  LDC R13, c[0x0][0x140] ;  /* 0x00005000ff0d7b82 */ /* 0x000e220000000800 */
[----:B------:R-:W-:Y:S02]  /*0420*/  ISETP.GE.U32.AND P6, PT, R38, 0x2, PT ;  /* 0x000000022600780c */ /* 0x000fe40003fc6070 */
[----:B-----5:R-:W-:Y:S02]  /*0430*/  ISETP.NE.OR P0, PT, R3, RZ, !P0 ;  /* 0x000000ff0300720c */ /* 0x020fe40004705670 */
[----:B------:R-:W-:Y:S02]  /*0440*/  LEA.HI R3, R19, R10, RZ, 0x3 ;  /* 0x0000000a13037211 */ /* 0x000fe400078f18ff */
[----:B-1----:R-:W-:Y:S01]  /*0450*/  I2FP.F32.U32 R4, UR13 ;  /* 0x0000000d00047c45 */ /* 0x002fe20008201000 */
[----:B------:R-:W1:Y:S01]  /*0460*/  LDC R27, c[0x0][0x148] ;  /* 0x00005200ff1b7b82 */ /* 0x000e620000000800 */
[----:B------:R-:W-:-:S02]  /*0470*/  SHF.R.S32.HI R0, RZ, 0x3, R3 ;  /* 0x00000003ff007819 */ /* 0x000fc40000011403 */
[----:B--2---:R-:W-:Y:S01]  /*0480*/  ISETP.NE.OR P1, PT, R8, RZ, !P1 ;  /* 0x000000ff0800720c */ /* 0x004fe20004f25670 */
[----:B------:R-:W-:Y:S01]  /*0490*/  FMUL R9, R4, UR4 ;  /* 0x0000000404097c20 */ /* 0x000fe20008400000 */
[----:B------:R-:W-:Y:S01]  /*04a0*/  SHF.R.S32.HI R3, RZ, 0x1f, R3 ;  /* 0x0000001fff037819 */ /* 0x000fe20000011403 */
[----:B------:R-:W-:Y:S01]  /*04b0*/  ULDC UR4, c[0x0][0x154] ;  /* 0x0000550000047ab9 */ /* 0x000fe20000000800 */
[----:B------:R-:W-:Y:S01]  /*04c0*/  SHF.R.S32.HI R8, RZ, 0x1f, R7 ;  /* 0x0000001fff087819 */ /* 0x000fe20000011407 */
[----:B------:R-:W-:Y:S01]  /*04d0*/  VOTEU.ALL UP1, P0 ;  /* 0x00000000003f7886 */ /* 0x000fe20000020000 */
[----:B------:R-:W-:Y:S01]  /*04e0*/  LEA.HI R4, R3, R0, RZ, 0x2 ;  /* 0x0000000003047211 */ /* 0x000fe200078f10ff */
[----:B------:R-:W2:Y:S01]  /*04f0*/  F2I.U32.TRUNC.NTZ R9, R9 ;  /* 0x0000000900097305 */ /* 0x000ea2000020f000 */
[----:B------:R-:W-:Y:S01]  /*0500*/  LEA.HI R8, R8, R7, RZ, 0x2 ;  /* 0x0000000708087211 */ /* 0x000fe200078f10ff */
[----:B------:R-:W-:Y:S01]  /*0510*/  VOTEU.ALL UP0, P0 ;  /* 0x00000000003f7886 */ /* 0x000fe20000000000 */
[----:B------:R-:W-:Y:S01]  /*0520*/  SHF.R.S32.HI R3, RZ, 0x1f, R2 ;  /* 0x0000001fff037819 */ /* 0x000fe20000011402 */
[----:B------:R-:W5:Y:S01]  /*0530*/  @!UP1 S2UR UR7, SR_CgaCtaId ;  /* 0x00000000000799c3 */ /* 0x000f620000008800 */
[----:B----4-:R-:W-:Y:S01]  /*0540*/  LOP3.LUT R5, R4, 0xfffffffc, RZ, 0xc0, !PT ;  /* 0xfffffffc04057812 */ /* 0x010fe200078ec0ff */
[----:B------:R-:W-:Y:S01]  /*0550*/  VOTEU.ALL UP2, P1 ;  /* 0x00000000003f7886 */ /* 0x000fe20000840000 */
[----:B------:R-:W-:Y:S01]  /*0560*/  LOP3.LUT R8, R8, 0x3ffffffc, RZ, 0xc0, !PT ;  /* 0x3ffffffc08087812 */ /* 0x000fe200078ec0ff */
[----:B------:R-:W-:Y:S01]  /*0570*/  @!UP1 UMOV UR6, 0x400 ;  /* 0x0000040000069882 */ /* 0x000fe20000000000 */
[----:B------:R-:W-:Y:S01]  /*0580*/  LEA.HI R3, R3, R2, RZ, 0x2 ;  /* 0x0000000203037211 */ /* 0x000fe200078f10ff */
[----:B------:R-:W-:Y:S01]  /*0590*/  IMAD.IADD R5, R0, 0x1, -R5 ;  /* 0x0000000100057824 */ /* 0x000fe200078e0a05 */
[----:B------:R-:W-:Y:S01]  /*05a0*/  @!UP2 UMOV UR9, 0x400 ;  /* 0x000004000009a882 */ /* 0x000fe20000000000 */
[----:B------:R-:W-:Y:S01]  /*05b0*/  IMAD.IADD R8, R7, 0x1, -R8 ;  /* 0x0000000107087824 */ /* 0x000fe200078e0a08 */
[----:B------:R-:W-:Y:S01]  /*05c0*/  LOP3.LUT R3, R3, 0xfffffffc, RZ, 0xc0, !PT ;  /* 0xfffffffc03037812 */ /* 0x000fe200078ec0ff */
[----:B------:R-:W4:Y:S01]  /*05d0*/  @!UP2 S2UR UR10, SR_CgaCtaId ;  /* 0x00000000000aa9c3 */ /* 0x000f220000008800 */
[----:B--2---:R-:W-:Y:S01]  /*05e0*/  IMAD.MOV R9, RZ, RZ, -R9 ;  /* 0x000000ffff097224 */ /* 0x004fe200078e0a09 */
[----:B------:R-:W-:Y:S01]  /*05f0*/  VOTEU.ALL UP3, P1 ;  /* 0x00000000003f7886 */ /* 0x000fe20000860000 */
[----:B------:R-:W-:Y:S01]  /*0600*/  IMAD R5, R8, 0x4, R5 ;  /* 0x0000000408057824 */ /* 0x000fe200078e0205 */
[----:B------:R-:W-:Y:S01]  /*0610*/  VOTEU.ALL UP4, P1 ;  /* 0x00000000003f7886 */ /* 0x000fe20000880000 */
[----:B------:R-:W-:Y:S01]  /*0620*/  IMAD.IADD R18, R2, 0x1, -R3 ;  /* 0x0000000102127824 */ /* 0x000fe200078e0a03 */
[----:B---3--:R-:W-:Y:S01]  /*0630*/  I2FP.F32.U32 R2, R16 ;  /* 0x0000001000027245 */ /* 0x008fe20000201000 */
[----:B0-----:R-:W-:Y:S01]  /*0640*/  IMAD R25, R12, R9, UR13 ;  /* 0x0000000d0c197e24 */ /* 0x001fe2000f8e0209 */
[C---:B------:R-:W-:Y:S01]  /*0650*/  LEA.HI R0, R5.reuse, R5, RZ, 0x1 ;  /* 0x0000000505007211 */ /* 0x040fe200078f08ff */
[C---:B------:R-:W-:Y:S01]  /*0660*/  IMAD.SHL.U32 R12, R5.reuse, 0x4, RZ ;  /* 0x00000004050c7824 */ /* 0x040fe200078e00ff */
[----:B------:R-:W-:Y:S01]  /*0670*/  VOTEU.ALL UP5, P1 ;  /* 0x00000000003f7886 */ /* 0x000fe200008a0000 */
[----:B------:R-:W-:Y:S01]  /*0680*/  FMUL R2, R2, UR4 ;  /* 0x0000000402027c20 */ /* 0x000fe20008400000 */
[----:B------:R-:W-:Y:S01]  /*0690*/  LOP3.LUT R0, R0, 0xfffffffe, RZ, 0xc0, !PT ;  /* 0xfffffffe00007812 */ /* 0x000fe200078ec0ff */
[----:B------:R-:W-:Y:S01]  /*06a0*/  UMOV UR4, 0x20 ;  /* 0x0000002000047882 */ /* 0x000fe20000000000 */
[----:B-----5:R-:W-:Y:S01]  /*06b0*/  @!UP1 ULEA UR8, UR7, UR6, 0x18 ;  /* 0x0000000607089291 */ /* 0x020fe2000f8ec03f */
[----:B------:R-:W-:Y:S01]  /*06c0*/  LOP3.LUT R12, R5, 0xc, R12, 0x78, !PT ;  /* 0x0000000c050c7812 */ /* 0x000fe200078e780c */
[----:B------:R-:W-:-:S04]  /*06d0*/  @!UP1 UIADD3 UR4, -UR4, 0x100000, URZ ;  /* 0x0010000004049890 */ /* 0x000fc8000fffe13f */
[----:B------:R-:W-:Y:S02]  /*06e0*/  @!UP1 USHF.L.U32 UR5, UR4, 0xb, URZ ;  /* 0x0000000b04059899 */ /* 0x000fe4000800063f */
[----:B------:R-:W-:Y:S01]  /*06f0*/  @!UP1 USHF.L.U32 UR4, UR4, 0x1, URZ ;  /* 0x0000000104049899 */ /* 0x000fe2000800063f */
[----:B------:R-:W-:Y:S01]  /*0700*/  IMAD.IADD R0, R5, 0x1, -R0 ;  /* 0x0000000105007824 */ /* 0x000fe200078e0a00 */
[----:B------:R-:W0:Y:S01]  /*0710*/  F2I.U32.TRUNC.NTZ R2, R2 ;  /* 0x0000000200027305 */ /* 0x000e22000020f000 */
[----:B------:R-:W-:-:S04]  /*0720*/  @!UP2 UIADD3 UR6, -UR12, 0x100000, URZ ;  /* 0x001000000c06a890 */ /* 0x000fc8000fffe13f */
[----:B------:R-:W-:Y:S02]  /*0730*/  @!UP2 USHF.L.U32 UR7, UR6, 0xb, URZ ;  /* 0x0000000b0607a899 */ /* 0x000fe4000800063f */
[----:B------:R-:W-:Y:S01]  /*0740*/  @!UP2 USHF.L.U32 UR6, UR6, 0x1, URZ ;  /* 0x000000010606a899 */ /* 0x000fe2000800063f */
[----:B------:R-:W-:Y:S01]  /*0750*/  ISETP.EQ.U32.AND P3, PT, R13, 0x1, PT ;  /* 0x000000010d00780c */ /* 0x000fe20003f62070 */
[----:B------:R-:W-:Y:S01]  /*0760*/  VOTEU.ALL UP1, P0 ;  /* 0x00000000003f7886 */ /* 0x000fe20000020000 */
[----:B------:R-:W-:Y:S01]  /*0770*/  ISETP.NE.AND P2, PT, R0, R25, PT ;  /* 0x000000190000720c */ /* 0x000fe20003f45270 */
[----:B------:R-:W-:Y:S01]  /*0780*/  IMAD.MOV.U32 R13, RZ, RZ, 0x1 ;  /* 0x00000001ff0d7424 */ /* 0x000fe200078e00ff */
[----:B----4-:R-:W-:Y:S01]  /*0790*/  @!UP2 ULEA UR9, UR10, UR9, 0x18 ;  /* 0x000000090a09a291 */ /* 0x010fe2000f8ec03f */
[----:B------:R-:W-:Y:S01]  /*07a0*/  LOP3.LUT P0, RZ, R10, 0x7, RZ, 0xc0, !PT ;  /* 0x000000070aff7812 */ /* 0x000fe2000780c0ff */
[----:B------:R-:W-:Y:S01]  /*07b0*/  VOTEU.ALL UP2, P1 ;  /* 0x00000000003f7886 */ /* 0x000fe20000840000 */
[----:B------:R-:W-:Y:S01]  /*07c0*/  ISETP.NE.AND P1, PT, R18, 0x3, PT ;  /* 0x000000031200780c */ /* 0x000fe20003f25270 */
[----:B------:R-:W2:Y:S02]  /*07d0*/  FENCE.VIEW.ASYNC.S ;  /* 0x00000000000073c6 */ /* 0x000ea40000000000 */
[----:B--2---:R2:W3:Y:S01]  /*07e0*/  @!UP0 SYNCS.EXCH.64 URZ, [UR8+0x80], UR4 ;  /* 0x00008004083f85b2 */ /* 0x0044e20008000100 */
[----:B------:R-:W-:-:S02]  /*07f0*/  ISETP.LT.U32.AND P0, PT, R12, 0x2, !P0 ;  /* 0x000000020c00780c */ /* 0x000fc40004701070 */
[----:B------:R-:W-:Y:S01]  /*0800*/  ISETP.EQ.OR P1, PT, R18, RZ, !P1 ;  /* 0x000000ff1200720c */ /* 0x000fe20004f22670 */
[----:B0-----:R-:W-:Y:S01]  /*0810*/  IMAD.MOV R24, RZ, RZ, -R2 ;  /* 0x000000ffff187224 */ /* 0x001fe200078e0a02 */
[----:B------:R-:W-:Y:S02]  /*0820*/  R2UR UR11, R14 ;  /* 0x000000000e0b72ca */ /* 0x000fe400000e0000 */
[----:B------:R-:W-:Y:S01]  /*0830*/  @P2 LEA.HI R0, R12, R12, RZ, 0x1 ;  /* 0x0000000c0c002211 */ /* 0x000fe200078f08ff */
[----:B-1----:R-:W-:Y:S01]  /*0840*/  IMAD R3, R27, R24, R16 ;  /* 0x000000181b037224 */ /* 0x002fe200078e0210 */
[----:B------:R-:W-:Y:S02]  /*0850*/  ISETP.EQ.AND P1, PT, R6, RZ, P1 ;  /* 0x000000ff0600720c */ /* 0x000fe40000f22270 */
[----:B------:R-:W-:Y:S02]  /*0860*/  @P2 SHF.R.S32.HI R0, RZ, 0x1, R0 ;  /* 0x00000001ff002819 */ /* 0x000fe40000011400 */
[----:B------:R-:W-:Y:S01]  /*0870*/  SEL R7, RZ, 0x1, !P1 ;  /* 0x00000001ff077807 */ /* 0x000fe20004800000 */
[----:B------:R2:W0:Y:S01]  /*0880*/  @!UP1 SYNCS.EXCH.64 URZ, [UR8+0x88], UR4 ;  /* 0x00008804083f95b2 */ /* 0x0004220008000100 */
[----:B------:R-:W-:Y:S01]  /*0890*/  @P2 ISETP.NE.AND P5, PT, R0, R3, PT ;  /* 0x000000030000220c */ /* 0x000fe20003fa5270 */
[----:B------:R-:W-:Y:S01]  /*08a0*/  NOP ;  /* 0x0000000000007918 */ /* 0x000fe20000000000 */
[----:B------:R-:W-:-:S02]  /*08b0*/  SEL R0, RZ, 0x1, !P0 ;  /* 0x00000001ff007807 */ /* 0x000fc40004000000 */
[----:B------:R-:W-:Y:S02]  /*08c0*/  @P2 SEL R13, RZ, 0x1, P5 ;  /* 0x00000001ff0d2807 */ /* 0x000fe40002800000 */
[----:B------:R-:W-:Y:S02]  /*08d0*/  SEL R7, R7, 0x2, P6 ;  /* 0x0000000207077807 */ /* 0x000fe40003000000 */
[----:B------:R-:W-:Y:S01]  /*08e0*/  LOP3.LUT R13, R13, R0, RZ, 0xc0, !PT ;  /* 0x000000000d0d7212 */ /* 0x000fe200078ec0ff */
[----:B------:R2:W1:Y:S01]  /*08f0*/  @!UP2 SYNCS.EXCH.64 URZ, [UR9+0x60], UR6 ;  /* 0x00006006093fa5b2 */ /* 0x0004620008000100 */
[----:B------:R2:W4:Y:S01]  /*0900*/  @!UP3 SYNCS.EXCH.64 URZ, [UR9+0x68], UR6 ;  /* 0x00006806093fb5b2 */ /* 0x0005220008000100 */
[----:B------:R2:W0:Y:S01]  /*0910*/  @!UP4 SYNCS.EXCH.64 URZ, [UR9+0x70], UR6 ;  /* 0x00007006093fc5b2 */ /* 0x0004220008000100 */
[----:B------:R2:W0:Y:S01]  /*0920*/  @!UP5 SYNCS.EXCH.64 URZ, [UR9+0x78], UR6 ;  /* 0x00007806093fd5b2 */ /* 0x0004220008000100 */
[----:B------:R-:W-:Y:S01]  /*0930*/  NOP ;  /* 0x0000000000007918 */ /* 0x000fe20000000000 */
[----:B--23--:R-:W-:Y:S05]  /*0940*/  @!P3 BRA `(.L_x_3) ;  /* 0x000000000008b947 */ /* 0x00cfea0003800000 */
[----:B01--4-:R-:W-:Y:S01]  /*0950*/  UCGABAR_ARV ;  /* 0x00000000000079c7 */ /* 0x013fe20008000000 */
[----:B------:R-:W-:Y:S05]  /*0960*/  BRA `(.L_x_4) ;  /* 0x0000000000047947 */ /* 0x000fea0003800000 */
.L_x_3:
[----:B01--4-:R-:W-:Y:S01]  /*0970*/  NOP ;  /* 0x0000000000007918 */ /* 0x013fe20000000000 */
.L_x_4:
[----:B------:R-:W-:Y:S01]  /*0980*/  ULDC.64 UR4, c[0x0][0x598] ;  /* 0x0001660000047ab9 */ /* 0x000fe20000000a00 */
[----:B------:R-:W-:Y:S01]  /*0990*/  ULDC.64 UR14, c[0x0][0x208] ;  /* 0x00008200000e7ab9 */ /* 0x000fe20000000a00 */
[----:B------:R-:W-:-:S04]  /*09a0*/  ISETP.NE.U32.AND P0, PT, RZ, UR4, PT ;  /* 0x00000004ff007c0c */ /* 0x000fc8000bf05070 */
[----:B------:R-:W-:-:S13]  /*09b0*/  ISETP.NE.AND.EX P0, PT, RZ, UR5, PT, P0 ;  /* 0x00000005ff007c0c */ /* 0x000fda000bf05300 */
[----:B------:R-:W-:Y:S05]  /*09c0*/  @!P0 BRA `(.L_x_5) ;  /* 0x00000000001c8947 */ /* 0x000fea0003800000 */
[----:B------:R-:W0:Y:S02]  /*09d0*/  LDC.64 R2, c[0x0][0x598] ;  /* 0x00016600ff027b82 */ /* 0x000e240000000a00 */
[----:B0-----:R-:W2:Y:S02]  /*09e0*/  LDG.E.64 R2, desc[UR14][R2.64] ;  /* 0x0000000e02027981 */ /* 0x001ea4000c1e1b00 */
[----:B--2---:R-:W-:-:S04]  /*09f0*/  ISETP.NE.U32.AND P0, PT, R2, RZ, PT ;  /* 0x000000ff0200720c */ /* 0x004fc80003f05070 */
[----:B------:R-:W-:-:S13]  /*0a00*/  ISETP.NE.AND.EX P0, PT, R3, RZ, PT, P0 ;  /* 0x000000ff0300720c */ /* 0x000fda0003f05300 */
[----:B------:R-:W-:Y:S05]  /*0a10*/  @!P0 BRA `(.L_x_5) ;  /* 0x0000000000088947 */ /* 0x000fea0003800000 */
[----:B------:R0:W5:Y:S01]  /*0a20*/  LD.E R14, desc[UR14][R2.64] ;  /* 0x0000000e020e7980 */ /* 0x000162000c101900 */
[----:B------:R-:W-:Y:S05]  /*0a30*/  BRA `(.L_x_6) ;  /* 0x0000000000207947 */ /* 0x000fea0003800000 */
.L_x_5:
[----:B------:R-:W-:Y:S02]  /*0a40*/  ULDC.64 UR4, c[0x0][0x588] ;  /* 0x0001620000047ab9 */ /* 0x000fe40000000a00 */
[----:B------:R-:W-:-:S04]  /*0a50*/  ISETP.NE.U32.AND P0, PT, RZ, UR4, PT ;  /* 0x00000004ff007c0c */ /* 0x000fc8000bf05070 */
[----:B------:R-:W-:-:S13]  /*0a60*/  ISETP.NE.AND.EX P0, PT, RZ, UR5, PT, P0 ;  /* 0x00000005ff007c0c */ /* 0x000fda000bf05300 */
[----:B------:R-:W-:Y:S05]  /*0a70*/  @!P0 BRA `(.L_x_7) ;  /* 0x00000000000c8947 */ /* 0x000fea0003800000 */
[----:B------:R-:W0:Y:S02]  /*0a80*/  LDC.64 R14, c[0x0][0x588] ;  /* 0x00016200ff0e7b82 */ /* 0x000e240000000a00 */
[----:B0-----:R1:W5:Y:S01]  /*0a90*/  LDG.E R14, desc[UR14][R14.64] ;  /* 0x0000000e0e0e7981 */ /* 0x001362000c1e1900 */
[----:B------:R-:W-:Y:S05]  /*0aa0*/  BRA `(.L_x_6) ;  /* 0x0000000000047947 */ /* 0x000fea0003800000 */
.L_x_7:
[----:B------:R-:W2:Y:S02]  /*0ab0*/  LDC R14, c[0x0][0x580] ;  /* 0x00016000ff0e7b82 */ /* 0x000ea40000000800 */
.L_x_6:
[----:B------:R-:W-:Y:S02]  /*0ac0*/  ULDC.64 UR4, c[0x0][0x5a0] ;  /* 0x0001680000047ab9 */ /* 0x000fe40000000a00 */
[----:B------:R-:W-:-:S04]  /*0ad0*/  ISETP.NE.U32.AND P0, PT, RZ, UR4, PT ;  /* 0x00000004ff007c0c */ /* 0x000fc8000bf05070 */
[----:B------:R-:W-:-:S13]  /*0ae0*/  ISETP.NE.AND.EX P0, PT, RZ, UR5, PT, P0 ;  /* 0x00000005ff007c0c */ /* 0x000fda000bf05300 */
[----:B------:R-:W-:Y:S05]  /*0af0*/  @!P0 BRA `(.L_x_8) ;  /* 0x00000000001c8947 */ /* 0x000fea0003800000 */
[----:B0-----:R-:W0:Y:S02]  /*0b00*/  LDC.64 R2, c[0x0][0x5a0] ;  /* 0x00016800ff027b82 */ /* 0x001e240000000a00 */
[----:B0-----:R-:W3:Y:S02]  /*0b10*/  LDG.E.64 R2, desc[UR14][R2.64] ;  /* 0x0000000e02027981 */ /* 0x001ee4000c1e1b00 */
[----:B---3--:R-:W-:-:S04]  /*0b20*/  ISETP.NE.U32.AND P0, PT, R2, RZ, PT ;  /* 0x000000ff0200720c */ /* 0x008fc80003f05070 */
[----:B------:R-:W-:-:S13]  /*0b30*/  ISETP.NE.AND.EX P0, PT, R3, RZ, PT, P0 ;  /* 0x000000ff0300720c */ /* 0x000fda0003f05300 */
[----:B------:R-:W-:Y:S05]  /*0b40*/  @!P0 BRA `(.L_x_8) ;  /* 0x0000000000088947 */ /* 0x000fea0003800000 */
[----:B-1----:R0:W5:Y:S01]  /*0b50*/  LD.E R15, desc[UR14][R2.64] ;  /* 0x0000000e020f7980 */ /* 0x002162000c101900 */
[----:B------:R-:W-:Y:S05]  /*0b60*/  BRA `(.L_x_9) ;  /* 0x0000000000207947 */ /* 0x000fea0003800000 */
.L_x_8:
[----:B------:R-:W-:Y:S02]  /*0b70*/  ULDC.64 UR4, c[0x0][0x590] ;  /* 0x0001640000047ab9 */ /* 0x000fe40000000a00 */
[----:B------:R-:W-:-:S04]  /*0b80*/  ISETP.NE.U32.AND P0, PT, RZ, UR4, PT ;  /* 0x00000004ff007c0c */ /* 0x000fc8000bf05070 */
[----:B------:R-:W-:-:S13]  /*0b90*/  ISETP.NE.AND.EX P0, PT, RZ, UR5, PT, P0 ;  /* 0x00000005ff007c0c */ /* 0x000fda000bf05300 */
[----:B------:R-:W-:Y:S05]  /*0ba0*/  @!P0 BRA `(.L_x_10) ;  /* 0x00000000000c8947 */ /* 0x000fea0003800000 */
[----:B0-----:R-:W1:Y:S02]  /*0bb0*/  LDC.64 R2, c[0x0][0x590] ;  /* 0x00016400ff027b82 */ /* 0x001e640000000a00 */
[----:B-1----:R1:W5:Y:S01]  /*0bc0*/  LDG.E R15, desc[UR14][R2.64] ;  /* 0x0000000e020f7981 */ /* 0x002362000c1e1900 */
[----:B------:R-:W-:Y:S05]  /*0bd0*/  BRA `(.L_x_9) ;  /* 0x0000000000047947 */ /* 0x000fea0003800000 */
.L_x_10:
[----:B-1----:R-:W3:Y:S02]  /*0be0*/  LDC R15, c[0x0][0x584] ;  /* 0x00016100ff0f7b82 */ /* 0x002ee40000000800 */
.L_x_9:
[----:B------:R-:W4:Y:S01]  /*0bf0*/  LDC R0, c[0x0][0x65c] ;  /* 0x00019700ff007b82 */ /* 0x000f220000000800 */
[----:B------:R-:W-:Y:S01]  /*0c00*/  ULDC UR8, c[0x0][0x28c] ;  /* 0x0000a30000087ab9 */ /* 0x000fe20000000800 */
[----:B------:R-:W-:Y:S01]  /*0c10*/  ISETP.NE.AND P0, PT, R6, 0x2, PT ;  /* 0x000000020600780c */ /* 0x000fe20003f05270 */
[----:B------:R-:W-:Y:S01]  /*0c20*/  UIADD3 UR8, UR8, 0x7f, URZ ;  /* 0x0000007f08087890 */ /* 0x000fe2000fffe03f */
[----:B------:R-:W-:Y:S01]  /*0c30*/  IMAD.U32 R4, RZ, RZ, UR13 ;  /* 0x0000000dff047e24 */ /* 0x000fe2000f8e00ff */
[----:B------:R-:W-:Y:S01]  /*0c40*/  UMOV UR5, URZ ;  /* 0x0000003f00057c82 */ /* 0x000fe20008000000 */
[----:B------:R-:W-:Y:S01]  /*0c50*/  UMOV UR4, URZ ;  /* 0x0000003f00047c82 */ /* 0x000fe20008000000 */
[----:B------:R-:W-:-:S04]  /*0c60*/  USHF.R.S32.HI UR9, URZ, 0x1f, UR8 ;  /* 0x0000001f3f097899 */ /* 0x000fc80008011408 */
[----:B------:R-:W-:Y:S01]  /*0c70*/  ULEA.HI UR9, UR9, UR8, URZ, 0x7 ;  /* 0x0000000809097291 */ /* 0x000fe2000f8f383f */
[----:B----4-:R-:W-:-:S13]  /*0c80*/  ISETP.NE.AND P2, PT, R0, 0x1, PT ;  /* 0x000000010000780c */ /* 0x010fda0003f45270 */
[----:B01----:R-:W0:Y:S01]  /*0c90*/  @P2 LDC R3, c[0x0][0x10] ;  /* 0x00000400ff032b82 */ /* 0x003e220000000800 */
[----:B------:R-:W-:Y:S02]  /*0ca0*/  @P2 IMAD.MOV.U32 R17, RZ, RZ, RZ ;  /* 0x000000ffff112224 */ /* 0x000fe400078e00ff */
[----:B------:R-:W-:-:S05]  /*0cb0*/  @P2 IMAD.MOV.U32 R5, RZ, RZ, RZ ;  /* 0x000000ffff052224 */ /* 0x000fca00078e00ff */
[----:B------:R-:W1:Y:S01]  /*0cc0*/  @!P2 LDC R9, c[0x0][0xc] ;  /* 0x00000300ff09ab82 */ /* 0x000e620000000800 */
[----:B------:R-:W-:Y:S01]  /*0cd0*/  ULDC UR6, c[0x0][0xc] ;  /* 0x0000030000067ab9 */ /* 0x000fe20000000800 */
[----:B------:R-:W-:Y:S02]  /*0ce0*/  ULDC UR7, c[0x0][0x10] ;  /* 0x0000040000077ab9 */ /* 0x000fe40000000800 */
[----:B------:R-:W-:-:S04]  /*0cf0*/  UIMAD.WIDE.U32 UR6, UR6, UR7, URZ ;  /* 0x00000007060672a5 */ /* 0x000fc8000f8e003f */
[----:B------:R-:W4:Y:S01]  /*0d00*/  LDC R8, c[0x0][0x14] ;  /* 0x00000500ff087b82 */ /* 0x000f220000000800 */
[----:B0-----:R-:W-:Y:S01]  /*0d10*/  @P2 IMAD.WIDE.U32 R2, R3, UR13, R16 ;  /* 0x0000000d03022c25 */ /* 0x001fe2000f8e0010 */
[----:B------:R-:W-:-:S03]  /*0d20*/  USHF.R.S32.HI UR13, URZ, 0x7, UR9 ;  /* 0x000000073f0d7899 */ /* 0x000fc60008011409 */
[----:B------:R-:W-:Y:S02]  /*0d30*/  @P2 IMAD.IADD R3, R3, 0x1, R5 ;  /* 0x0000000103032824 */ /* 0x000fe400078e0205 */
[----:B------:R-:W-:Y:S02]  /*0d40*/  IMAD.MOV.U32 R5, RZ, RZ, RZ ;  /* 0x000000ffff057224 */ /* 0x000fe400078e00ff */
[----:B-1----:R-:W-:-:S04]  /*0d50*/  @!P2 IMAD.WIDE.U32 R4, R16, R9, R4 ;  /* 0x000000091004a225 */ /* 0x002fc800078e0004 */
[----:B------:R-:W-:Y:S02]  /*0d60*/  @!P2 IMAD.MOV.U32 R2, RZ, RZ, R4 ;  /* 0x000000ffff02a224 */ /* 0x000fe400078e0004 */
[C---:B----4-:R-:W-:Y:S02]  /*0d70*/  IMAD R21, R8.reuse, UR7, RZ ;  /* 0x0000000708157c24 */ /* 0x050fe4000f8e02ff */
[----:B------:R-:W-:Y:S01]  /*0d80*/  IMAD.WIDE.U32 R8, R8, UR6, RZ ;  /* 0x0000000608087c25 */ /* 0x000fe2000f8e00ff */
[----:B------:R-:W-:-:S03]  /*0d90*/  ULDC.64 UR6, c[0x0][0x650] ;  /* 0x0001940000067ab9 */ /* 0x000fc60000000a00 */
[----:B------:R-:W-:Y:S02]  /*0da0*/  @!P2 IMAD.MOV.U32 R3, RZ, RZ, R5 ;  /* 0x000000ffff03a224 */ /* 0x000fe400078e0005 */
[----:B------:R-:W-:Y:S01]  /*0db0*/  IMAD.IADD R0, R9, 0x1, R21 ;  /* 0x0000000109007824 */ /* 0x000fe200078e0215 */
[----:B------:R-:W-:Y:S06]  /*0dc0*/  @P0 BRA `(.L_x_11) ;  /* 0x0000000000200947 */ /* 0x000fec0003800000 */
[----:B------:R-:W-:Y:S01]  /*0dd0*/  UISETP.GE.U32.AND UP0, UPT, UR13, 0x5, UPT ;  /* 0x000000050d00788c */ /* 0x000fe2000bf06070 */
[----:B------:R-:W-:Y:S01]  /*0de0*/  IADD3 R2, P0, R2, R8, RZ ;  /* 0x0000000802027210 */ /* 0x000fe20007f1e0ff */
[----:B------:R-:W-:-:S04]  /*0df0*/  UIMAD.WIDE.U32 UR4, UR13, -0x33333333, URZ ;  /* 0xcccccccd0d0478a5 */ /* 0x000fc8000f8e003f */
[----:B------:R-:W-:Y:S01]  /*0e00*/  USHF.R.U32.HI UR5, URZ, 0x2, UR5 ;  /* 0x000000023f057899 */ /* 0x000fe20008011605 */
[----:B------:R-:W-:Y:S02]  /*0e10*/  IMAD.X R3, R0, 0x1, R3, P0 ;  /* 0x0000000100037824 */ /* 0x000fe400000e0603 */
[----:B------:R-:W-:Y:S02]  /*0e20*/  UMOV UR4, URZ ;  /* 0x0000003f00047c82 */ /* 0x000fe40008000000 */
[----:B------:R-:W-:Y:S02]  /*0e30*/  @UP0 ULOP3.LUT UR4, UR5, 0x1, URZ, 0xc0, !UPT ;  /* 0x0000000105040892 */ /* 0x000fe4000f8ec03f */
[----:B------:R-:W-:-:S12]  /*0e40*/  UIMAD UR5, UR5, -0x5, UR13 ;  /* 0xfffffffb050578a4 */ /* 0x000fd8000f8e020d */
.L_x_11:
[----:B------:R-:W-:Y:S01]  /*0e50*/  ISETP.GE.U32.AND P0, PT, R2, UR6, PT ;  /* 0x0000000602007c0c */ /* 0x000fe2000bf06070 */
[----:B------:R-:W-:Y:S01]  /*0e60*/  IMAD.MOV.U32 R6, RZ, RZ, -0x1 ;  /* 0xffffffffff067424 */ /* 0x000fe200078e00ff */
[----:B------:R-:W-:Y:S01]  /*0e70*/  PRMT R20, RZ, 0x7610, R20 ;  /* 0x00007610ff147816 */ /* 0x000fe20000000014 */
[----:B------:R-:W-:Y:S01]  /*0e80*/  IMAD.MOV.U32 R5, RZ, RZ, -0x1 ;  /* 0xffffffffff057424 */ /* 0x000fe200078e00ff */
[----:B------:R-:W-:Y:S01]  /*0e90*/  ISETP.GE.U32.AND.EX P0, PT, R3, UR7, PT, P0 ;  /* 0x0000000703007c0c */ /* 0x000fe2000bf06100 */
[----:B------:R-:W-:-:S12]  /*0ea0*/  IMAD.MOV.U32 R4, RZ, RZ, -0x1 ;  /* 0xffffffffff047424 */ /* 0x000fd800078e00ff */
[----:B------:R-:W-:Y:S05]  /*0eb0*/  @P0 BRA `(.L_x_12) ;  /* 0x0000000400240947 */ /* 0x000fea0003800000 */
[----:B------:R-:W0:Y:S01]  /*0ec0*/  LDC.64 R30, c[0x0][0x628] ;  /* 0x00018a00ff1e7b82 */ /* 0x000e220000000a00 */
[----:B------:R-:W-:Y:S02]  /*0ed0*/  IMAD.MOV.U32 R4, RZ, RZ, R2 ;  /* 0x000000ffff047224 */ /* 0x000fe400078e0002 */
[----:B------:R-:W-:-:S05]  /*0ee0*/  IMAD.MOV.U32 R5, RZ, RZ, R3 ;  /* 0x000000ffff057224 */ /* 0x000fca00078e0003 */
[----:B------:R-:W1:Y:S08]  /*0ef0*/  LDC R6, c[0x0][0x630] ;  /* 0x00018c00ff067b82 */ /* 0x000e700000000800 */
[----:B------:R-:W4:Y:S01]  /*0f00*/  LDC.64 R32, c[0x0][0x620] ;  /* 0x00018800ff207b82 */ /* 0x000f220000000a00 */
[----:B0-----:R-:W-:-:S04]  /*0f10*/  ISETP.NE.U32.AND P0, PT, R30, RZ, PT ;  /* 0x000000ff1e00720c */ /* 0x001fc80003f05070 */
[----:B------:R-:W-:-:S13]  /*0f20*/  ISETP.NE.AND.EX P0, PT, R31, RZ, PT, P0 ;  /* 0x000000ff1f00720c */ /* 0x000fda0003f05300 */
[----:B-1--4-:R-:W-:Y:S05]  /*0f30*/  @!P0 BRA `(.L_x_13) ;  /* 0x0000000000288947 */ /* 0x012fea0003800000 */
[----:B------:R-:W0:Y:S02]  /*0f40*/  LDC R23, c[0x0][0x634] ;  /* 0x00018d00ff177b82 */ /* 0x000e240000000800 */
[----:B0-----:R-:W-:-:S05]  /*0f50*/  IADD3 R23, P0, R2, R23, RZ ;  /* 0x0000001702177210 */ /* 0x001fca0007f1e0ff */
[----:B------:R-:W-:-:S04]  /*0f60*/  IMAD.X R29, RZ, RZ, R3, P0 ;  /* 0x000000ffff1d7224 */ /* 0x000fc800000e0603 */
[----:B------:R-:W-:-:S04]  /*0f70*/  IMAD.WIDE.U32 R4, R29, R30, RZ ;  /* 0x0000001e1d047225 */ /* 0x000fc800078e00ff */
[----:B------:R-:W-:-:S04]  /*0f80*/  IMAD.WIDE.U32 R20, P0, R23, R31, R4 ;  /* 0x0000001f17147225 */ /* 0x000fc80007800004 */
[----:B------:R-:W-:-:S04]  /*0f90*/  IMAD.WIDE.U32 R4, R23, R30, RZ ;  /* 0x0000001e17047225 */ /* 0x000fc800078e00ff */
[----:B------:R-:W-:Y:S01]  /*0fa0*/  IMAD.X R23, RZ, RZ, RZ, P0 ;  /* 0x000000ffff177224 */ /* 0x000fe200000e06ff */
[----:B------:R-:W-:Y:S01]  /*0fb0*/  IADD3 RZ, P0, R5, R20, RZ ;  /* 0x0000001405ff7210 */ /* 0x000fe20007f1e0ff */
[----:B------:R-:W-:-:S04]  /*0fc0*/  IMAD.MOV.U32 R22, RZ, RZ, R21 ;  /* 0x000000ffff167224 */ /* 0x000fc800078e0015 */
[----:B------:R-:W-:-:S08]  /*0fd0*/  IMAD.WIDE.U32.X R4, R29, R31, R22, P0 ;  /* 0x0000001f1d047225 */ /* 0x000fd000000e0416 */
.L_x_13:
[----:B------:R-:W0:Y:S01]  /*0fe0*/  LDC.64 R34, c[0x0][0x640] ;  /* 0x00019000ff227b82 */ /* 0x000e220000000a00 */
[-CC-:B------:R-:W-:Y:S01]  /*0ff0*/  SHF.R.U64 R36, R4, R6.reuse, R5.reuse ;  /* 0x0000000604247219 */ /* 0x180fe20000001205 */
[----:B------:R-:W-:Y:S01]  /*1000*/  IMAD.MOV.U32 R39, RZ, RZ, 0x1 ;  /* 0x00000001ff277424 */ /* 0x000fe200078e00ff */
[----:B------:R-:W-:Y:S02]  /*1010*/  SHF.R.U32.HI R4, RZ, R6, R5 ;  /* 0x00000006ff047219 */ /* 0x000fe40000011605 */
[----:B------:R-:W-:-:S03]  /*1020*/  IADD3 R21, P0, RZ, -R36, RZ ;  /* 0x80000024ff157210 */ /* 0x000fc60007f1e0ff */
[----:B------:R-:W1:Y:S02]  /*1030*/  LDC R20, c[0x0][0x618] ;  /* 0x00018600ff147b82 */ /* 0x000e640000000800 */
[----:B------:R-:W-:-:S04]  /*1040*/  IMAD.X R5, RZ, RZ, ~R4, P0 ;  /* 0x000000ffff057224 */ /* 0x000fc800000e0e04 */
[-C--:B------:R-:W-:Y:S02]  /*1050*/  IMAD R6, R5, R32.reuse, RZ ;  /* 0x0000002005067224 */ /* 0x080fe400078e02ff */
[----:B------:R-:W4:Y:S01]  /*1060*/  LDC R23, c[0x0][0x608] ;  /* 0x00018200ff177b82 */ /* 0x000f220000000800 */
[----:B------:R-:W-:-:S04]  /*1070*/  IMAD.WIDE.U32 R4, R21, R32, R2 ;  /* 0x0000002015047225 */ /* 0x000fc800078e0002 */
[----:B------:R-:W-:-:S03]  /*1080*/  IMAD R21, R21, R33, R6 ;  /* 0x0000002115157224 */ /* 0x000fc600078e0206 */
[----:B------:R-:W2:Y:S01]  /*1090*/  LDC R26, c[0x0][0x658] ;  /* 0x00019600ff1a7b82 */ /* 0x000ea20000000800 */
[----:B------:R-:W-:Y:S01]  /*10a0*/  IMAD.IADD R5, R5, 0x1, R21 ;  /* 0x0000000105057824 */ /* 0x000fe200078e0215 */
[----:B0-----:R-:W-:Y:S01]  /*10b0*/  ISETP.NE.U32.AND P0, PT, R34, RZ, PT ;  /* 0x000000ff2200720c */ /* 0x001fe20003f05070 */
[----:B------:R-:W-:-:S03]  /*10c0*/  IMAD.MOV.U32 R21, RZ, RZ, -0x1 ;  /* 0xffffffffff157424 */ /* 0x000fc600078e00ff */
[----:B------:R-:W-:Y:S02]  /*10d0*/  ISETP.NE.AND.EX P0, PT, R35, RZ, PT, P0 ;  /* 0x000000ff2300720c */ /* 0x000fe40003f05300 */
[----:B------:R-:W0:Y:S01]  /*10e0*/  LDC R33, c[0x0][0x600] ;  /* 0x00018000ff217b82 */ /* 0x000e220000000800 */
[-CC-:B-1----:R-:W-:Y:S02]  /*10f0*/  SHF.R.U64 R31, R4, R20.reuse, R5.reuse ;  /* 0x00000014041f7219 */ /* 0x182fe40000001205 */
[----:B------:R-:W-:-:S05]  /*1100*/  SHF.R.U32.HI R4, RZ, R20, R5 ;  /* 0x00000014ff047219 */ /* 0x000fca0000011605 */
[----:B------:R-:W1:Y:S01]  /*1110*/  LDC R28, c[0x0][0x648] ;  /* 0x00019200ff1c7b82 */ /* 0x000e620000000800 */
[-CC-:B----4-:R-:W-:Y:S02]  /*1120*/  SHF.R.U64 R41, R31, R23.reuse, R4.reuse ;  /* 0x000000171f297219 */ /* 0x190fe40000001204 */
[----:B------:R-:W-:-:S05]  /*1130*/  SHF.R.U32.HI R5, RZ, R23, R4 ;  /* 0x00000017ff057219 */ /* 0x000fca0000011604 */
[----:B------:R-:W4:Y:S01]  /*1140*/  LDC R37, c[0x0][0x638] ;  /* 0x00018e00ff257b82 */ /* 0x000f220000000800 */
[-C--:B--2---:R-:W-:Y:S02]  /*1150*/  SHF.L.U32 R4, R21, R26.reuse, RZ ;  /* 0x0000001a15047219 */ /* 0x084fe400000006ff */
[--C-:B------:R-:W-:Y:S02]  /*1160*/  SHF.R.U64 R32, R41, R26, R5.reuse ;  /* 0x0000001a29207219 */ /* 0x100fe40000001205 */
[----:B------:R-:W-:Y:S02]  /*1170*/  LOP3.LUT R6, RZ, R4, RZ, 0x33, !PT ;  /* 0x00000004ff067212 */ /* 0x000fe400078e33ff */
[----:B------:R-:W-:Y:S01]  /*1180*/  SHF.R.U32.HI R5, RZ, R26, R5 ;  /* 0x0000001aff057219 */ /* 0x000fe20000011605 */
[----:B------:R-:W2:Y:S01]  /*1190*/  LDC R30, c[0x0][0x610] ;  /* 0x00018400ff1e7b82 */ /* 0x000ea20000000800 */
[----:B------:R-:W-:Y:S01]  /*11a0*/  IMAD.MOV.U32 R4, RZ, RZ, R32 ;  /* 0x000000ffff047224 */ /* 0x000fe200078e0020 */
[----:B------:R-:W-:Y:S06]  /*11b0*/  @!P0 BRA `(.L_x_14) ;  /* 0x0000000000288947 */ /* 0x000fec0003800000 */
[----:B------:R-:W3:Y:S02]  /*11c0*/  LDC R23, c[0x0][0x64c] ;  /* 0x00019300ff177b82 */ /* 0x000ee40000000800 */
[----:B---3--:R-:W-:-:S05]  /*11d0*/  IADD3 R23, P0, R32, R23, RZ ;  /* 0x0000001720177210 */ /* 0x008fca0007f1e0ff */
        /* <DEDUP_REMOVED lines=8> */
.L_x_14:
[----:B-1----:R-:W-:Y:S01]  /*1260*/  SHF.R.U64 R17, R4, R28, R5 ;  /* 0x0000001c04117219 */ /* 0x002fe20000001205 */
[----:B------:R-:W-:Y:S01]  /*1270*/  @P2 IMAD R25, R27, R24, R16 ;  /* 0x000000181b192224 */ /* 0x000fe200078e0210 */
[----:B------:R-:W-:Y:S02]  /*1280*/  SHF.L.U32 R4, R39, R26, RZ ;  /* 0x0000001a27047219 */ /* 0x000fe400000006ff */
[----:B------:R-:W-:Y:S01]  /*1290*/  LOP3.LUT R5, R41, R6, RZ, 0xc0, !PT ;  /* 0x0000000629057212 */ /* 0x000fe200078ec0ff */
[----:B0-----:R-:W-:Y:S02]  /*12a0*/  VIADD R6, R33, 0xffffffff ;  /* 0xffffffff21067836 */ /* 0x001fe40000000000 */
[----:B------:R-:W-:Y:S02]  /*12b0*/  IMAD.MOV R20, RZ, RZ, -R17 ;  /* 0x000000ffff147224 */ /* 0x000fe400078e0a11 */
[----:B------:R-:W-:Y:S01]  /*12c0*/  IMAD R16, R4, R17, R5 ;  /* 0x0000001104107224 */ /* 0x000fe200078e0205 */
[----:B------:R-:W-:Y:S01]  /*12d0*/  LOP3.LUT R17, R31, R6, RZ, 0xc0, !PT ;  /* 0x000000061f117212 */ /* 0x000fe200078ec0ff */
[----:B----4-:R-:W-:-:S02]  /*12e0*/  IMAD R4, R20, R37, R32 ;  /* 0x0000002514047224 */ /* 0x010fc400078e0220 */
[----:B--2---:R-:W-:Y:S02]  /*12f0*/  IMAD R6, R16, R30, R25 ;  /* 0x0000001e10067224 */ /* 0x004fe400078e0219 */
[----:B------:R-:W-:Y:S02]  /*1300*/  IMAD R17, R4, R33, R17 ;  /* 0x0000002104117224 */ /* 0x000fe400078e0211 */
[----:B------:R-:W-:Y:S02]  /*1310*/  IMAD.MOV.U32 R20, RZ, RZ, 0x1 ;  /* 0x00000001ff147424 */ /* 0x000fe400078e00ff */
[----:B------:R-:W-:Y:S01]  /*1320*/  IMAD.MOV.U32 R4, RZ, RZ, R36 ;  /* 0x000000ffff047224 */ /* 0x000fe200078e0024 */
[----:B------:R-:W-:Y:S02]  /*1330*/  SEL R5, R17, R6, !P2 ;  /* 0x0000000611057207 */ /* 0x000fe40005000000 */
[----:B------:R-:W-:-:S07]  /*1340*/  SEL R6, R6, R17, !P2 ;  /* 0x0000001106067207 */ /* 0x000fce0005000000 */
.L_x_12:
[----:B------:R-:W-:Y:S05]  /*1350*/  @!P3 BRA `(.L_x_15) ;  /* 0x00000000000cb947 */ /* 0x000fea0003800000 */
[----:B------:R-:W-:Y:S01]  /*1360*/  UCGABAR_WAIT ;  /* 0x0000000000007dc7 */ /* 0x000fe20008000000 */
[----:B------:R-:W-:Y:S01]  /*1370*/  CCTL.IVALL ;  /* 0x00000000ff00798f */ /* 0x000fe20002000000 */
[----:B------:R-:W-:Y:S05]  /*1380*/  BRA `(.L_x_16) ;  /* 0x0000000000047947 */ /* 0x000fea0003800000 */
.L_x_15:
[----:B------:R-:W-:Y:S06]  /*1390*/  BAR.SYNC.DEFER_BLOCKING 0x0 ;  /* 0x0000000000007b1d */ /* 0x000fec0000010000 */
.L_x_16:
[----:B------:R-:W-:Y:S05]  /*13a0*/  @!P4 BRA `(.L_x_17) ;  /* 0x0000006c00c8c947 */ /* 0x000fea0003800000 */
[----:B------:R-:W-:-:S13]  /*13b0*/  ISETP.GT.U32.AND P0, PT, R38, 0x1, PT ;  /* 0x000000012600780c */ /* 0x000fda0003f04070 */
[----:B------:R-:W-:Y:S05]  /*13c0*/  @P0 EXIT ;  /* 0x000000000000094d */ /* 0x000fea0003800000 */
.L_x_18:
[----:B------:R-:W-:-:S08]  /*13d0*/  NOP ;  /* 0x0000000000007918 */ /* 0x000fd00000000000 */
[----:B------:R-:W0:Y:S02]  /*13e0*/  USETMAXREG.TRY_ALLOC.CTAPOOL UP0, 0xe8 ;  /* 0x000000e8000079c8 */ /* 0x000e240008000600 */
[----:B0-----:R-:W-:-:S13]  /*13f0*/  PLOP3.LUT P0, PT, PT, PT, UP0, 0x80, 0x0 ;  /* 0x000000000000781c */ /* 0x001fda0003f0f008 */
[----:B------:R-:W-:Y:S05]  /*1400*/  @!P0 BRA `(.L_x_18) ;  /* 0xfffffffc00f08947 */ /* 0x000fea000383ffff */
[----:B------:R-:W-:-:S13]  /*1410*/  LOP3.LUT P0, RZ, R20, 0xff, RZ, 0xc0, !PT ;  /* 0x000000ff14ff7812 */ /* 0x000fda000780c0ff */
[----:B------:R-:W-:Y:S05]  /*1420*/  @!P0 EXIT ;  /* 0x000000000000894d */ /* 0x000fea0003800000 */
[----:B------:R-:W0:Y:S01]  /*1430*/  S2UR UR6, SR_CgaCtaId ;  /* 0x00000000000679c3 */ /* 0x000e220000008800 */
[CC--:B------:R-:W-:Y:S01]  /*1440*/  LEA.HI R11, R19.reuse, R10.reuse, RZ, 0x2 ;  /* 0x0000000a130b7211 */ /* 0x0c0fe200078f10ff */
[----:B------:R-:W-:Y:S01]  /*1450*/  UIADD3 UR7, UR11, -0x1, URZ ;  /* 0xffffffff0b077890 */ /* 0x000fe2000fffe03f */
[----:B------:R-:W-:Y:S01]  /*1460*/  LEA.HI R19, R19, R10, RZ, 0x5 ;  /* 0x0000000a13137211 */ /* 0x000fe200078f28ff */
[----:B------:R-:W-:Y:S01]  /*1470*/  UMOV UR9, 0x400 ;  /* 0x0000040000097882 */ /* 0x000fe20000000000 */
[--C-:B------:R-:W-:Y:S01]  /*1480*/  SHF.R.S32.HI R18, RZ, 0x2, R11.reuse ;  /* 0x00000002ff127819 */ /* 0x100fe2000001140b */
[----:B------:R-:W-:Y:S01]  /*1490*/  UISETP.LT.AND UP0, UPT, UR13, 0x1, UPT ;  /* 0x000000010d00788c */ /* 0x000fe2000bf01270 */
[----:B------:R-:W-:Y:S01]  /*14a0*/  SHF.R.S32.HI R17, RZ, 0x1f, R11 ;  /* 0x0000001fff117819 */ /* 0x000fe2000001140b */
[----:B------:R-:W-:Y:S01]  /*14b0*/  USHF.L.U32 UR21, UR13, 0x1, URZ ;  /* 0x000000010d157899 */ /* 0x000fe2000800063f */
[----:B------:R-:W-:Y:S01]  /*14c0*/  LOP3.LUT R11, R11, 0xfffffffc, RZ, 0xc0, !PT ;  /* 0xfffffffc0b0b7812 */ /* 0x000fe200078ec0ff */
[----:B------:R-:W-:Y:S01]  /*14d0*/  USEL UR10, UR13, 0x1, UP0 ;  /* 0x000000010d0a7887 */ /* 0x000fe20008000000 */
[----:B------:R-:W-:Y:S01]  /*14e0*/  LEA.HI R17, R17, R18, RZ, 0x3 ;  /* 0x0000001211117211 */ /* 0x000fe200078f18ff */
[----:B------:R-:W-:Y:S01]  /*14f0*/  UISETP.NE.AND UP0, UPT, UR7, URZ, UPT ;  /* 0x0000003f0700728c */ /* 0x000fe2000bf05270 */
[----:B------:R-:W-:Y:S01]  /*1500*/  LOP3.LUT R148, R7, 0x1, RZ, 0xfc, !PT ;  /* 0x0000000107947812 */ /* 0x000fe200078efcff */
[----:B------:R-:W-:Y:S01]  /*1510*/  IMAD.IADD R16, R10, 0x1, -R11 ;  /* 0x000000010a107824 */ /* 0x000fe200078e0a0b */
[----:B------:R-:W-:Y:S01]  /*1520*/  LOP3.LUT R17, R17, 0xfffffff8, RZ, 0xc0, !PT ;  /* 0xfffffff811117812 */ /* 0x000fe200078ec0ff */
[----:B------:R-:W-:-:S04]  /*1530*/  UIADD3 UR10, -UR10, UR13, URZ ;  /* 0x0000000d0a0a7290 */ /* 0x000fc8000fffe13f */
[----:B------:R-:W-:Y:S01]  /*1540*/  IMAD.IADD R18, R18, 0x1, -R17 ;  /* 0x0000000112127824 */ /* 0x000fe200078e0a11 */
[----:B------:R-:W-:Y:S01]  /*1550*/  SHF.R.S32.HI R17, RZ, 0x5, R19 ;  /* 0x00000005ff117819 */ /* 0x000fe20000011413 */
[----:B0-----:R-:W-:-:S03]  /*1560*/  ULEA UR9, UR6, UR9, 0x18 ;  /* 0x0000000906097291 */ /* 0x001fc6000f8ec03f */
[--C-:B------:R-:W-:Y:S01]  /*1570*/  SHF.R.S32.HI R19, RZ, 0x1f, R18.reuse ;  /* 0x0000001fff137819 */ /* 0x100fe20000011412 */
[----:B------:R-:W-:Y:S01]  /*1580*/  USHF.L.U32 UR6, UR7, 0x3, URZ ;  /* 0x0000000307067899 */ /* 0x000fe2000800063f */
[C-C-:B------:R-:W-:Y:S01]  /*1590*/  IMAD R20, R17.reuse, -0x10, -R18.reuse ;  /* 0xfffffff011147824 */ /* 0x140fe200078e0a12 */
[----:B------:R-:W-:Y:S02]  /*15a0*/  USEL UR7, URZ, 0x1, UP0 ;  /* 0x000000013f077887 */ /* 0x000fe40008000000 */
[----:B------:R-:W-:Y:S01]  /*15b0*/  ULOP3.LUT UR6, UR6, 0x8, URZ, 0xc0, !UPT ;  /* 0x0000000806067892 */ /* 0x000fe2000f8ec03f */
[----:B------:R-:W-:Y:S01]  /*15c0*/  IMAD.WIDE R10, R17, 0x10, R18 ;  /* 0x00000010110a7825 */ /* 0x000fe200078e0212 */
[----:B------:R-:W-:Y:S02]  /*15d0*/  UIADD3 UR22, UR9, 0x60, URZ ;  /* 0x0000006009167890 */ /* 0x000fe4000fffe03f */
[----:B------:R-:W-:Y:S01]  /*15e0*/  ULOP3.LUT UR23, UR6, 0x8, URZ, 0x3c, !UPT ;  /* 0x0000000806177892 */ /* 0x000fe2000f8e3c3f */
[----:B------:R-:W-:Y:S01]  /*15f0*/  IMAD.U32 R150, RZ, RZ, UR7 ;  /* 0x00000007ff967e24 */ /* 0x000fe2000f8e00ff */
[----:B------:R-:W-:-:S02]  /*1600*/  ULOP3.LUT UR12, UR6, 0x18, URZ, 0x3c, !UPT ;  /* 0x00000018060c7892 */ /* 0x000fc4000f8e3c3f */
[----:B------:R-:W-:Y:S01]  /*1610*/  ULEA UR11, UR11, UR22, 0x3 ;  /* 0x000000160b0b7291 */ /* 0x000fe2000f8e183f */
[----:B------:R-:W-:Y:S02]  /*1620*/  ULDC UR6, c[0x0][0x284] ;  /* 0x0000a10000067ab9 */ /* 0x000fe40000000800 */
[----:B------:R-:W-:-:S09]  /*1630*/  VIADD R17, R20, UR6 ;  /* 0x0000000614117c36 */ /* 0x000fd20008000000 */
.L_x_173:
[----:B------:R-:W-:Y:S01]  /*1640*/  SHF.L.U32 R18, R150, 0x1f, RZ ;  /* 0x0000001f96127819 */ /* 0x000fe200000006ff */
[----:B------:R-:W0:Y:S01]  /*1650*/  LDC R19, c[0x0][0x28c] ;  /* 0x0000a300ff137b82 */ /* 0x000e220000000800 */
[----:B------:R-:W-:Y:S01]  /*1660*/  UMOV UR6, URZ ;  /* 0x0000003f00067c82 */ /* 0x000fe20008000000 */
[----:B------:R-:W-:Y:S01]  /*1670*/  UMOV UR20, UR5 ;  /* 0x0000000500147c82 */ /* 0x000fe20008000000 */
[----:B-1----:R-:W1:Y:S01]  /*1680*/  SYNCS.PHASECHK.TRANS64.TRYWAIT P0, [UR11+-0x8], R18 ;  /* 0xfffff812ff0075a7 */ /* 0x002e62000800014b */
[----:B0-----:R-:W-:Y:S01]  /*1690*/  ISETP.GE.AND P1, PT, R19, 0x1, PT ;  /* 0x000000011300780c */ /* 0x001fe20003f26270 */
[----:B-1-34-:R-:W-:-:S12]  /*16a0*/  @!P0 BRA `(.L_x_19) ;  /* 0x0000007c00308947 */ /* 0x01afd80003800000 */
.L_x_196:
[----:B------:R-:W-:Y:S01]  /*16b0*/  UMOV UR7, URZ ;  /* 0x0000003f00077c82 */ /* 0x000fe20008000000 */
[----:B------:R-:W-:Y:S01]  /*16c0*/  UMOV UR8, URZ ;  /* 0x0000003f00087c82 */ /* 0x000fe20008000000 */
[----:B------:R-:W-:Y:S02]  /*16d0*/  CS2R R88, SRZ ;  /* 0x0000000000587805 */ /* 0x000fe4000001ff00 */
[----:B------:R-:W-:Y:S02]  /*16e0*/  CS2R R22, SRZ ;  /* 0x0000000000167805 */ /* 0x000fe4000001ff00 */
[----:B------:R-:W-:Y:S02]  /*16f0*/  CS2R R90, SRZ ;  /* 0x00000000005a7805 */ /* 0x000fe4000001ff00 */
[----:B------:R-:W-:Y:S02]  /*1700*/  CS2R R92, SRZ ;  /* 0x00000000005c7805 */ /* 0x000fe4000001ff00 */
[----:B------:R-:W-:-:S02]  /*1710*/  CS2R R94, SRZ ;  /* 0x00000000005e7805 */ /* 0x000fc4000001ff00 */
[----:B------:R-:W-:Y:S02]  /*1720*/  CS2R R96, SRZ ;  /* 0x0000000000607805 */ /* 0x000fe4000001ff00 */
        /* <DEDUP_REMOVED lines=24> */
[----:B------:R-:W-:Y:S01]  /*18b0*/  CS2R R146, SRZ ;  /* 0x0000000000927805 */ /* 0x000fe2000001ff00 */
[----:B------:R-:W-:Y:S01]  /*18c0*/  IMAD.MOV.U32 R149, RZ, RZ, RZ ;  /* 0x000000ffff957224 */ /* 0x000fe200078e00ff */
[----:B------:R-:W-:Y:S01]  /*18d0*/  CS2R R24, SRZ ;  /* 0x0000000000187805 */ /* 0x000fe2000001ff00 */
[----:B------:R-:W-:Y:S01]  /*18e0*/  IMAD.MOV.U32 R151, RZ, RZ, RZ ;  /* 0x000000ffff977224 */ /* 0x000fe200078e00ff */
[----:B------:R-:W-:Y:S01]  /*18f0*/  CS2R R26, SRZ ;  /* 0x00000000001a7805 */ /* 0x000fe2000001ff00 */
[----:B------:R-:W-:Y:S01]  /*1900*/  IMAD.U32 R152, RZ, RZ, UR4 ;  /* 0x00000004ff987e24 */ /* 0x000fe2000f8e00ff */
        /* <DEDUP_REMOVED lines=29> */
[----:B------:R-:W-:Y:S01]  /*1ae0*/  CS2R R86, SRZ ;  /* 0x0000000000567805 */ /* 0x000fe2000001ff00 */
[----:B------:R-:W-:Y:S06]  /*1af0*/  @!P1 BRA `(.L_x_20) ;  /* 0x00000008006c9947 */ /* 0x000fec0003800000 */
[----:B------:R-:W-:-:S13]  /*1b00*/  ISETP.NE.AND P1, PT, R148, 0x3, PT ;  /* 0x000000039400780c */ /* 0x000fda0003f25270 */
[----:B------:R-:W-:Y:S05]  /*1b10*/  @!P1 BRA `(.L_x_21) ;  /* 0x0000000000049947 */ /* 0x000fea0003800000 */
[----:B------:R-:W-:Y:S01]  /*1b20*/  BPT.TRAP 0x1 ;  /* 0x000000040000795c */ /* 0x000fe20000300000 */
.L_x_21:
[----:B------:R-:W-:Y:S01]  /*1b30*/  ULEA UR6, UR5, UR9, 0x3 ;  /* 0x0000000905067291 */ /* 0x000fe2000f8e183f */
[----:B0-----:R-:W-:-:S05]  /*1b40*/  IMAD.U32 R18, RZ, RZ, UR4 ;  /* 0x00000004ff127e24 */ /* 0x001fca000f8e00ff */
[----:B------:R-:W-:-:S04]  /*1b50*/  SHF.L.U32 R18, R18, 0x1f, RZ ;  /* 0x0000001f12127819 */ /* 0x000fc800000006ff */
[----:B------:R0:W1:Y:S01]  /*1b60*/  SYNCS.PHASECHK.TRANS64.TRYWAIT P0, [UR6], R18 ;  /* 0x00000012ff0075a7 */ /* 0x0000620008000146 */
[----:B------:R-:W-:Y:S05]  /*1b70*/  @!P1 BRA `(.L_x_22) ;  /* 0x0000000000049947 */ /* 0x000fea0003800000 */
[----:B------:R-:W-:Y:S01]  /*1b80*/  BPT.TRAP 0x1 ;  /* 0x000000040000795c */ /* 0x000fe20000300000 */
.L_x_22:
[----:B-1----:R-:W-:Y:S05]  /*1b90*/  @P0 BRA `(.L_x_23) ;  /* 0x0000000000080947 */ /* 0x002fea0003800000 */
[----:B------:R-:W1:Y:S02]  /*1ba0*/  SYNCS.PHASECHK.TRANS64.TRYWAIT P0, [UR6], R18 ;  /* 0x00000012ff0075a7 */ /* 0x000e640008000146 */
[----:B-1----:R-:W-:Y:S05]  /*1bb0*/  @!P0 BRA `(.L_x_24) ;  /* 0x0000007800048947 */ /* 0x002fea0003800000 */
.L_x_23:
[----:B------:R-:W-:Y:S01]  /*1bc0*/  UIADD3 UR6, UR9, 0x180, URZ ;  /* 0x0000018009067890 */ /* 0x000fe2000fffe03f */
[----:B------:R-:W-:Y:S01]  /*1bd0*/  WARPGROUP.ARRIVE ;  /* 0x00000000000079c5 */ /* 0x000fe20000000000 */
[----:B------:R-:W-:Y:S01]  /*1be0*/  UIADD3 UR7, UR9, 0xa180, URZ ;  /* 0x0000a18009077890 */ /* 0x000fe2000fffe03f */
[----:B------:R-:W-:Y:S01]  /*1bf0*/  CS2R R88, SRZ ;  /* 0x0000000000587805 */ /* 0x000fe2000001ff00 */
[----:B------:R-:W-:Y:S01]  /*1c00*/  USHF.R.U32.HI UR6, URZ, 0x4, UR6 ;  /* 0x000000043f067899 */ /* 0x000fe20008011606 */
[----:B------:R-:W-:Y:S01]  /*1c10*/  CS2R R22, SRZ ;  /* 0x0000000000167805 */ /* 0x000fe2000001ff00 */
[----:B------:R-:W-:Y:S01]  /*1c20*/  USHF.R.U32.HI UR7, URZ, 0x4, UR7 ;  /* 0x000000043f077899 */ /* 0x000fe20008011607 */
[----:B------:R-:W-:Y:S01]  /*1c30*/  CS2R R90, SRZ ;  /* 0x00000000005a7805 */ /* 0x000fe2000001ff00 */
[----:B------:R-:W-:Y:S01]  /*1c40*/  ULOP3.LUT UR6, UR6, 0x3fff, URZ, 0xc0, !UPT ;  /* 0x00003fff06067892 */ /* 0x000fe2000f8ec03f */
[----:B------:R-:W-:Y:S01]  /*1c50*/  CS2R R92, SRZ ;  /* 0x00000000005c7805 */ /* 0x000fe2000001ff00 */
[----:B------:R-:W-:Y:S01]  /*1c60*/  ULOP3.LUT UR7, UR7, 0x3fff, URZ, 0xc0, !UPT ;  /* 0x00003fff07077892 */ /* 0x000fe2000f8ec03f */
[----:B------:R-:W-:Y:S01]  /*1c70*/  CS2R R94, SRZ ;  /* 0x00000000005e7805 */ /* 0x000fe2000001ff00 */
[----:B------:R-:W-:Y:S01]  /*1c80*/  ULOP3.LUT UR6, UR6, 0x10000, URZ, 0xfc, !UPT ;  /* 0x0001000006067892 */ /* 0x000fe2000f8efc3f */
[----:B------:R-:W-:Y:S01]  /*1c90*/  CS2R R96, SRZ ;  /* 0x0000000000607805 */ /* 0x000fe2000001ff00 */
[----:B------:R-:W-:Y:S01]  /*1ca0*/  ULOP3.LUT UR7, UR7, 0x10000, URZ, 0xfc, !UPT ;  /* 0x0001000007077892 */ /* 0x000fe2000f8efc3f */
[----:B------:R-:W-:Y:S01]  /*1cb0*/  CS2R R98, SRZ ;  /* 0x0000000000627805 */ /* 0x000fe2000001ff00 */
[----:B------:R-:W-:Y:S01]  /*1cc0*/  ULEA UR6, UR5, UR6, 0x9 ;  /* 0x0000000605067291 */ /* 0x000fe2000f8e483f */
[----:B------:R-:W-:Y:S01]  /*1cd0*/  CS2R R102, SRZ ;  /* 0x0000000000667805 */ /* 0x000fe2000001ff00 */
[----:B------:R-:W-:Y:S01]  /*1ce0*/  ULEA UR7, UR5, UR7, 0xa ;  /* 0x0000000705077291 */ /* 0x000fe2000f8e503f */
[----:B------:R-:W-:Y:S01]  /*1cf0*/  CS2R R100, SRZ ;  /* 0x0000000000647805 */ /* 0x000fe2000001ff00 */
[----:B------:R-:W-:Y:S01]  /*1d00*/  UMOV UR17, 0x40000040 ;  /* 0x4000004000117882 */ /* 0x000fe20000000000 */
[----:B------:R-:W-:Y:S01]  /*1d10*/  UMOV UR19, 0x40000040 ;  /* 0x4000004000137882 */ /* 0x000fe20000000000 */
[----:B------:R-:W-:Y:S01]  /*1d20*/  CS2R R104, SRZ ;  /* 0x0000000000687805 */ /* 0x000fe2000001ff00 */
[----:B------:R-:W-:Y:S01]  /*1d30*/  UMOV UR16, UR6 ;  /* 0x0000000600107c82 */ /* 0x000fe20008000000 */
[----:B------:R-:W-:Y:S01]  /*1d40*/  CS2R R106, SRZ ;  /* 0x00000000006a7805 */ /* 0x000fe2000001ff00 */
[----:B------:R-:W-:Y:S01]  /*1d50*/  UMOV UR18, UR7 ;  /* 0x0000000700127c82 */ /* 0x000fe20008000000 */
[----:B------:R-:W-:Y:S01]  /*1d60*/  CS2R R108, SRZ ;  /* 0x00000000006c7805 */ /* 0x000fe2000001ff00 */
[----:B------:R-:W-:Y:S01]  /*1d70*/  QGMMA.64x128x32.F32.E4M3.E4M3 R24, gdesc[UR16], RZ, !UPT ;  /* 0x01e00000101879f3 */ /* 0x000fe2000c7008ff */
[----:B------:R-:W-:Y:S01]  /*1d80*/  UIADD3 UR16, UR6, 0x2, URZ ;  /* 0x0000000206107890 */ /* 0x000fe2000fffe03f */
[----:B------:R-:W-:Y:S01]  /*1d90*/  CS2R R110, SRZ ;  /* 0x00000000006e7805 */ /* 0x000fe2000001ff00 */
[----:B------:R-:W-:Y:S01]  /*1da0*/  UIADD3 UR18, UR7, 0x2, URZ ;  /* 0x0000000207127890 */ /* 0x000fe2000fffe03f */
[----:B------:R-:W-:Y:S01]  /*1db0*/  CS2R R112, SRZ ;  /* 0x0000000000707805 */ /* 0x000fe2000001ff00 */
[----:B------:R-:W-:Y:S01]  /*1dc0*/  UMOV UR17, 0x40000040 ;  /* 0x4000004000117882 */ /* 0x000fe20000000000 */
[----:B------:R-:W-:Y:S01]  /*1dd0*/  UMOV UR19, 0x40000040 ;  /* 0x4000004000137882 */ /* 0x000fe20000000000 */
        /* <DEDUP_REMOVED lines=17> */
[----:B------:R-:W-:Y:S02]  /*1ef0*/  IMAD.MOV.U32 R149, RZ, RZ, RZ ;  /* 0x000000ffff957224 */ /* 0x000fe400078e00ff */
[----:B------:R-:W-:Y:S01]  /*1f00*/  IMAD.MOV.U32 R151, RZ, RZ, RZ ;  /* 0x000000ffff977224 */ /* 0x000fe200078e00ff */
[----:B------:R-:W-:Y:S01]  /*1f10*/  QGMMA.64x128x32.F32.E4M3.E4M3 R24, gdesc[UR16], R24 ;  /* 0x01e00000101879f3 */ /* 0x000fe20008700818 */
[----:B------:R-:W-:-:S02]  /*1f20*/  UIADD3 UR16, UR6, 0x4, URZ ;  /* 0x0000000406107890 */ /* 0x000fc4000fffe03f */
[----:B------:R-:W-:Y:S01]  /*1f30*/  UIADD3 UR18, UR7, 0x4, URZ ;  /* 0x0000000407127890 */ /* 0x000fe2000fffe03f */
[----:B------:R-:W-:Y:S01]  /*1f40*/  UMOV UR17, 0x40000040 ;  /* 0x4000004000117882 */ /* 0x000fe20000000000 */
[----:B------:R-:W-:-:S07]  /*1f50*/  UMOV UR19, 0x40000040 ;  /* 0x4000004000137882 */ /* 0x000fce0000000000 */
[----:B------:R-:W-:Y:S01]  /*1f60*/  QGMMA.64x128x32.F32.E4M3.E4M3 R24, gdesc[UR16], R24 ;  /* 0x01e00000101879f3 */ /* 0x000fe20008700818 */
[----:B------:R-:W-:Y:S02]  /*1f70*/  UIADD3 UR18, UR7, 0x6, URZ ;  /* 0x0000000607127890 */ /* 0x000fe4000fffe03f */
[----:B------:R-:W-:Y:S01]  /*1f80*/  UIADD3 UR16, UR6, 0x6, URZ ;  /* 0x0000000606107890 */ /* 0x000fe2000fffe03f */
[----:B------:R-:W-:Y:S01]  /*1f90*/  ULDC UR7, c[0x0][0x50c] ;  /* 0x0001430000077ab9 */ /* 0x000fe20000000800 */
[----:B------:R-:W-:Y:S01]  /*1fa0*/  UMOV UR17, 0x40000040 ;  /* 0x4000004000117882 */ /* 0x000fe20000000000 */
[----:B------:R-:W-:Y:S01]  /*1fb0*/  UISETP.NE.AND UP0, UPT, UR7, 0x4, UPT ;  /* 0x000000040700788c */ /* 0x000fe2000bf05270 */
[----:B------:R-:W-:Y:S01]  /*1fc0*/  UMOV UR19, 0x40000040 ;  /* 0x4000004000137882 */ /* 0x000fe20000000000 */
[----:B------:R-:W-:Y:S02]  /*1fd0*/  UMOV UR6, 0x4 ;  /* 0x0000000400067882 */ /* 0x000fe40000000000 */
[----:B------:R-:W-:-:S06]  /*1fe0*/  USEL UR7, URZ, 0x1, UP0 ;  /* 0x000000013f077887 */ /* 0x000fcc0008000000 */
[----:B------:R-:W-:Y:S01]  /*1ff0*/  ISETP.NE.AND P0, PT, RZ, UR7, PT ;  /* 0x00000007ff007c0c */ /* 0x000fe2000bf05270 */
[----:B------:R-:W-:-:S12]  /*2000*/  QGMMA.64x128x32.F32.E4M3.E4M3 R24, gdesc[UR16], R24, gsb0 ;  /* 0x01e00000101879f3 */ /* 0x000fd80008000818 */
[----:B------:R-:W-:Y:S05]  /*2010*/  @!P0 BRA `(.L_x_25) ;  /* 0x0000000400088947 */ /* 0x000fea0003800000 */
[----:B------:R-:W-:Y:S02]  /*2020*/  WARPGROUP.DEPBAR.LE gsb0, 0x0 ;  /* 0x00008000000079c5 */ /* 0x000fe40000010000 */
[----:B------:R-:W-:-:S01]  /*2030*/  FADD R151, RZ, R24 ;  /* 0x00000018ff977221 */ /* 0x000fc20000000000 */
[----:B------:R-:W-:Y:S01]  /*2040*/  FADD R146, RZ, R25 ;  /* 0x00000019ff927221 */ /* 0x000fe20000000000 */
        /* <DEDUP_REMOVED lines=62> */
[----:B------:R-:W-:-:S06]  /*2430*/  UMOV UR6, URZ ;  /* 0x0000003f00067c82 */ /* 0x000fcc0008000000 */
.L_x_25:
[----:B------:R-:W-:-:S04]  /*2440*/  UIADD3 UR20, UR5, 0x1, URZ ;  /* 0x0000000105147890 */ /* 0x000fc8000fffe03f */
[----:B------:R-:W-:-:S04]  /*2450*/  UISETP.NE.AND UP0, UPT, UR20, 0x5, UPT ;  /* 0x000000051400788c */ /* 0x000fc8000bf05270 */
[----:B------:R-:W-:Y:S02]  /*2460*/  USEL UR8, URZ, 0x1, UP0 ;  /* 0x000000013f087887 */ /* 0x000fe40008000000 */
[----:B------:R-:W-:Y:S02]  /*2470*/  USEL UR20, UR20, URZ, UP0 ;  /* 0x0000003f14147287 */ /* 0x000fe40008000000 */
[----:B------:R-:W-:-:S06]  /*2480*/  ULOP3.LUT UR8, UR4, UR8, URZ, 0x3c, !UPT ;  /* 0x0000000804087292 */ /* 0x000fcc000f8e3c3f */
[----:B------:R-:W-:Y:S01]  /*2490*/  IMAD.U32 R152, RZ, RZ, UR8 ;  /* 0x00000008ff987e24 */ /* 0x000fe2000f8e00ff */
[----:B------:R-:W-:-:S06]  /*24a0*/  UMOV UR8, 0x1 ;  /* 0x0000000100087882 */ /* 0x000fcc0000000000 */
.L_x_20:
[----:B------:R-:W-:-:S06]  /*24b0*/  UISETP.GE.AND UP0, UPT, UR10, 0x1, UPT ;  /* 0x000000010a00788c */ /* 0x000fcc000bf06270 */
[----:B------:R-:W-:-:S13]  /*24c0*/  PLOP3.LUT P0, PT, PT, PT, UP0, 0x80, 0x0 ;  /* 0x000000000000781c */ /* 0x000fda0003f0f008 */
[----:B------:R-:W-:Y:S05]  /*24d0*/  @!P0 BRA `(.L_x_26) ;  /* 0x0000000800388947 */ /* 0x000fea0003800000 */
[----:B01----:R-:W-:Y:S01]  /*24e0*/  IMAD.U32 R18, RZ, RZ, UR10 ;  /* 0x0000000aff127e24 */ /* 0x003fe2000f8e00ff */
[----:B------:R-:W-:Y:S01]  /*24f0*/  ULDC UR24, c[0x0][0x50c] ;  /* 0x0001430000187ab9 */ /* 0x000fe20000000800 */
[----:B------:R-:W-:-:S07]  /*2500*/  IMAD.U32 R19, RZ, RZ, UR5 ;  /* 0x00000005ff137e24 */ /* 0x000fce000f8e00ff */
.L_x_34:
[----:B------:R-:W-:-:S13]  /*2510*/  ISETP.NE.AND P1, PT, R148, 0x3, PT ;  /* 0x000000039400780c */ /* 0x000fda0003f25270 */
[----:B------:R-:W-:Y:S05]  /*2520*/  @!P1 BRA `(.L_x_27) ;  /* 0x0000000000049947 */ /* 0x000fea0003800000 */
[----:B------:R-:W-:Y:S01]  /*2530*/  BPT.TRAP 0x1 ;  /* 0x000000040000795c */ /* 0x000fe20000300000 */
.L_x_27:
[----:B------:R-:W-:Y:S01]  /*2540*/  ULEA UR16, UR20, UR9, 0x3 ;  /* 0x0000000914107291 */ /* 0x000fe2000f8e183f */
[----:B------:R-:W-:-:S08]  /*2550*/  SHF.L.U32 R20, R152, 0x1f, RZ ;  /* 0x0000001f98147819 */ /* 0x000fd000000006ff */
[----:B------:R0:W1:Y:S01]  /*2560*/  SYNCS.PHASECHK.TRANS64.TRYWAIT P0, [UR16], R20 ;  /* 0x00000014ff0075a7 */ /* 0x0000620008000150 */
[----:B------:R-:W-:Y:S05]  /*2570*/  @!P1 BRA `(.L_x_28) ;  /* 0x0000000000049947 */ /* 0x000fea0003800000 */
[----:B------:R-:W-:Y:S01]  /*2580*/  BPT.TRAP 0x1 ;  /* 0x000000040000795c */ /* 0x000fe20000300000 */
.L_x_28:
[----:B-1----:R-:W-:Y:S05]  /*2590*/  @P0 BRA `(.L_x_29) ;  /* 0x0000000000080947 */ /* 0x002fea0003800000 */
[----:B------:R-:W1:Y:S02]  /*25a0*/  SYNCS.PHASECHK.TRANS64.TRYWAIT P0, [UR16], R20 ;  /* 0x00000014ff0075a7 */ /* 0x000e640008000150 */
[----:B-1----:R-:W-:Y:S05]  /*25b0*/  @!P0 BRA `(.L_x_30) ;  /* 0x0000006c009c8947 */ /* 0x002fea0003800000 */
.L_x_29:
[----:B------:R-:W-:Y:S01]  /*25c0*/  UIADD3 UR16, UR9, 0x180, URZ ;  /* 0x0000018009107890 */ /* 0x000fe2000fffe03f */
[----:B------:R-:W-:Y:S01]  /*25d0*/  WARPGROUP.ARRIVE ;  /* 0x00000000000079c5 */ /* 0x000fe20000000000 */
[----:B------:R-:W-:Y:S02]  /*25e0*/  UIADD3 UR17, UR9, 0xa180, URZ ;  /* 0x0000a18009117890 */ /* 0x000fe4000fffe03f */
[----:B------:R-:W-:Y:S02]  /*25f0*/  UISETP.NE.AND UP0, UPT, UR7, URZ, UPT ;  /* 0x0000003f0700728c */ /* 0x000fe4000bf05270 */
[----:B------:R-:W-:Y:S02]  /*2600*/  USHF.R.U32.HI UR16, URZ, 0x4, UR16 ;  /* 0x000000043f107899 */ /* 0x000fe40008011610 */
[----:B------:R-:W-:Y:S02]  /*2610*/  USHF.R.U32.HI UR17, URZ, 0x4, UR17 ;  /* 0x000000043f117899 */ /* 0x000fe40008011611 */
[----:B------:R-:W-:-:S02]  /*2620*/  USEL UR8, UR8, URZ, !UP0 ;  /* 0x0000003f08087287 */ /* 0x000fc4000c000000 */
[----:B------:R-:W-:Y:S02]  /*2630*/  ULOP3.LUT UR16, UR16, 0x3fff, URZ, 0xc0, !UPT ;  /* 0x00003fff10107892 */ /* 0x000fe4000f8ec03f */
[----:B------:R-:W-:Y:S02]  /*2640*/  ULOP3.LUT UR17, UR17, 0x3fff, URZ, 0xc0, !UPT ;  /* 0x00003fff11117892 */ /* 0x000fe4000f8ec03f */
[----:B------:R-:W-:Y:S02]  /*2650*/  UISETP.NE.U32.AND UP0, UPT, UR8, URZ, UPT ;  /* 0x0000003f0800728c */ /* 0x000fe4000bf05070 */
[----:B------:R-:W-:Y:S02]  /*2660*/  ULOP3.LUT UR7, UR16, 0x10000, URZ, 0xfc, !UPT ;  /* 0x0001000010077892 */ /* 0x000fe4000f8efc3f */
[----:B------:R-:W-:Y:S02]  /*2670*/  ULOP3.LUT UR8, UR17, 0x10000, URZ, 0xfc, !UPT ;  /* 0x0001000011087892 */ /* 0x000fe4000f8efc3f */
[----:B------:R-:W-:-:S02]  /*2680*/  ULEA UR7, UR20, UR7, 0x9 ;  /* 0x0000000714077291 */ /* 0x000fc4000f8e483f */
[----:B------:R-:W-:Y:S01]  /*2690*/  ULEA UR8, UR20, UR8, 0xa ;  /* 0x0000000814087291 */ /* 0x000fe2000f8e503f */
[----:B------:R-:W-:Y:S01]  /*26a0*/  UMOV UR17, 0x40000040 ;  /* 0x4000004000117882 */ /* 0x000fe20000000000 */
[----:B------:R-:W-:Y:S01]  /*26b0*/  UMOV UR19, 0x40000040 ;  /* 0x4000004000137882 */ /* 0x000fe20000000000 */
[----:B------:R-:W-:Y:S02]  /*26c0*/  UIADD3 UR6, UR6, 0x4, URZ ;  /* 0x0000000406067890 */ /* 0x000fe4000fffe03f */
[----:B------:R-:W-:Y:S02]  /*26d0*/  UMOV UR16, UR7 ;  /* 0x0000000700107c82 */ /* 0x000fe40008000000 */
[----:B------:R-:W-:Y:S02]  /*26e0*/  UMOV UR18, UR8 ;  /* 0x0000000800127c82 */ /* 0x000fe40008000000 */
[----:B------:R-:W-:Y:S01]  /*26f0*/  QGMMA.64x128x32.F32.E4M3.E4M3 R24, gdesc[UR16], R24, UP0 ;  /* 0x01e00000101879f3 */ /* 0x000fe2000bf00818 */
[----:B------:R-:W-:-:S02]  /*2700*/  UIADD3 UR16, UR7, 0x2, URZ ;  /* 0x0000000207107890 */ /* 0x000fc4000fffe03f */
[----:B------:R-:W-:Y:S01]  /*2710*/  UIADD3 UR18, UR8, 0x2, URZ ;  /* 0x0000000208127890 */ /* 0x000fe2000fffe03f */
[----:B------:R-:W-:Y:S01]  /*2720*/  UMOV UR17, 0x40000040 ;  /* 0x4000004000117882 */ /* 0x000fe20000000000 */
[----:B------:R-:W-:Y:S01]  /*2730*/  UMOV UR19, 0x40000040 ;  /* 0x4000004000137882 */ /* 0x000fe20000000000 */
[----:B------:R-:W-:-:S06]  /*2740*/  UISETP.NE.AND UP0, UPT, UR6, UR24, UPT ;  /* 0x000000180600728c */ /* 0x000fcc000bf05270 */
[----:B------:R-:W-:Y:S01]  /*2750*/  QGMMA.64x128x32.F32.E4M3.E4M3 R24, gdesc[UR16], R24 ;  /* 0x01e00000101879f3 */ /* 0x000fe20008700818 */
[----:B------:R-:W-:Y:S02]  /*2760*/  UIADD3 UR16, UR7, 0x4, URZ ;  /* 0x0000000407107890 */ /* 0x000fe4000fffe03f */
[----:B------:R-:W-:Y:S01]  /*2770*/  UIADD3 UR18, UR8, 0x4, URZ ;  /* 0x0000000408127890 */ /* 0x000fe2000fffe03f */
[----:B------:R-:W-:Y:S01]  /*2780*/  UMOV UR17, 0x40000040 ;  /* 0x4000004000117882 */ /* 0x000fe20000000000 */
[----:B------:R-:W-:-:S07]  /*2790*/  UMOV UR19, 0x40000040 ;  /* 0x4000004000137882 */ /* 0x000fce0000000000 */
[----:B------:R-:W-:Y:S01]  /*27a0*/  QGMMA.64x128x32.F32.E4M3.E4M3 R24, gdesc[UR16], R24 ;  /* 0x01e00000101879f3 */ /* 0x000fe20008700818 */
[----:B------:R-:W-:Y:S02]  /*27b0*/  UIADD3 UR16, UR7, 0x6, URZ ;  /* 0x0000000607107890 */ /* 0x000fe4000fffe03f */
[----:B------:R-:W-:Y:S01]  /*27c0*/  UIADD3 UR18, UR8, 0x6, URZ ;  /* 0x0000000608127890 */ /* 0x000fe2000fffe03f */
[----:B------:R-:W-:Y:S01]  /*27d0*/  UMOV UR17, 0x40000040 ;  /* 0x4000004000117882 */ /* 0x000fe20000000000 */
[----:B------:R-:W-:Y:S01]  /*27e0*/  UMOV UR19, 0x40000040 ;  /* 0x4000004000137882 */ /* 0x000fe20000000000 */
[----:B------:R-:W-:-:S06]  /*27f0*/  USEL UR7, URZ, 0x1, UP0 ;  /* 0x000000013f077887 */ /* 0x000fcc0008000000 */
[----:B------:R-:W-:Y:S01]  /*2800*/  ISETP.NE.AND P0, PT, RZ, UR7, PT ;  /* 0x00000007ff007c0c */ /* 0x000fe2000bf05270 */
[----:B------:R-:W-:Y:S03]  /*2810*/  QGMMA.64x128x32.F32.E4M3.E4M3 R24, gdesc[UR16], R24, gsb0 ;  /* 0x01e00000101879f3 */ /* 0x000fe60008000818 */
[----:B------:R-:W-:-:S09]  /*2820*/  WARPGROUP.DEPBAR.LE gsb0, 0x1 ;  /* 0x00008000000079c5 */ /* 0x000fd20000010100 */
[----:B------:R-:W-:Y:S05]  /*2830*/  @!P0 BRA `(.L_x_31) ;  /* 0x0000000400088947 */ /* 0x000fea0003800000 */
[----:B------:R-:W-:Y:S02]  /*2840*/  WARPGROUP.DEPBAR.LE gsb0, 0x0 ;  /* 0x00008000000079c5 */ /* 0x000fe40000010000 */
[----:B------:R-:W-:-:S01]  /*2850*/  FADD R151, R24, R151 ;  /* 0x0000009718977221 */ /* 0x000fc20000000000 */
[----:B------:R-:W-:Y:S01]  /*2860*/  FADD R146, R25, R146 ;  /* 0x0000009219927221 */ /* 0x000fe20000000000 */
        /* <DEDUP_REMOVED lines=62> */
[----:B------:R-:W-:-:S06]  /*2c50*/  UMOV UR6, URZ ;  /* 0x0000003f00067c82 */ /* 0x000fcc0008000000 */
.L_x_31:
[----:B------:R-:W-:Y:S05]  /*2c60*/  @!P1 BRA `(.L_x_32) ;  /* 0x0000000000049947 */ /* 0x000fea0003800000 */
[----:B------:R-:W-:Y:S01]  /*2c70*/  BPT.TRAP 0x1 ;  /* 0x000000040000795c */ /* 0x000fe20000300000 */
.L_x_32:
[----:B------:R-:W-:-:S13]  /*2c80*/  ISETP.NE.AND P0, PT, R13, RZ, PT ;  /* 0x000000ff0d00720c */ /* 0x000fda0003f05270 */
[----:B01----:R-:W-:-:S05]  /*2c90*/  @P0 LEA R20, R19, UR9, 0x3 ;  /* 0x0000000913140c11 */ /* 0x003fca000f8e18ff */
[----:B------:R-:W-:-:S05]  /*2ca0*/  @P0 VIADD R21, R20, 0x28 ;  /* 0x0000002814150836 */ /* 0x000fca0000000000 */
[----:B------:R-:W-:-:S04]  /*2cb0*/  @P0 PRMT R21, R12, 0x654, R21 ;  /* 0x000006540c150816 */ /* 0x000fc80000000015 */
[----:B------:R0:W-:Y:S01]  /*2cc0*/  @P0 SYNCS.ARRIVE.TRANS64.RED.A1T0 RZ, [R21+URZ], RZ ;  /* 0x000000ff15ff09a7 */ /* 0x0001e2000810043f */
[----:B------:R-:W-:-:S13]  /*2cd0*/  ISETP.GT.U32.AND P0, PT, R7, 0x1, PT ;  /* 0x000000010700780c */ /* 0x000fda0003f04070 */
[----:B0-----:R-:W-:Y:S05]  /*2ce0*/  @P0 BRA `(.L_x_33) ;  /* 0x0000000000040947 */ /* 0x001fea0003800000 */
[----:B------:R-:W-:Y:S01]  /*2cf0*/  BPT.TRAP 0x1 ;  /* 0x000000040000795c */ /* 0x000fe20000300000 */
.L_x_33:
[----:B------:R-:W-:Y:S01]  /*2d00*/  UIADD3 UR20, UR20, 0x1, URZ ;  /* 0x0000000114147890 */ /* 0x000fe2000fffe03f */
[C---:B------:R-:W-:Y:S01]  /*2d10*/  ISETP.GT.AND P1, PT, R18.reuse, 0x1, PT ;  /* 0x000000011200780c */ /* 0x040fe20003f24270 */
[----:B------:R-:W-:Y:S02]  /*2d20*/  VIADD R19, R19, 0x1 ;  /* 0x0000000113137836 */ /* 0x000fe40000000000 */
[----:B------:R-:W-:Y:S01]  /*2d30*/  UISETP.NE.AND UP0, UPT, UR20, 0x5, UPT ;  /* 0x000000051400788c */ /* 0x000fe2000bf05270 */
[----:B------:R-:W-:Y:S02]  /*2d40*/  VIADD R18, R18, 0xffffffff ;  /* 0xffffffff12127836 */ /* 0x000fe40000000000 */
[C---:B------:R-:W-:Y:S01]  /*2d50*/  ISETP.NE.AND P0, PT, R19.reuse, 0x5, PT ;  /* 0x000000051300780c */ /* 0x040fe20003f05270 */
[----:B------:R-:W-:Y:S02]  /*2d60*/  USEL UR8, URZ, 0x1, UP0 ;  /* 0x000000013f087887 */ /* 0x000fe40008000000 */
[----:B------:R-:W-:Y:S01]  /*2d70*/  USEL UR20, UR20, URZ, UP0 ;  /* 0x0000003f14147287 */ /* 0x000fe20008000000 */
[----:B------:R-:W-:-:S03]  /*2d80*/  SEL R19, R19, RZ, P0 ;  /* 0x000000ff13137207 */ /* 0x000fc60000000000 */
[----:B------:R-:W-:Y:S01]  /*2d90*/  LOP3.LUT R152, R152, UR8, RZ, 0x3c, !PT ;  /* 0x0000000898987c12 */ /* 0x000fe2000f8e3cff */
[----:B------:R-:W-:Y:S01]  /*2da0*/  UMOV UR8, 0x1 ;  /* 0x0000000100087882 */ /* 0x000fe20000000000 */
[----:B------:R-:W-:Y:S06]  /*2db0*/  @P1 BRA `(.L_x_34) ;  /* 0xfffffff400d41947 */ /* 0x000fec000383ffff */
.L_x_26:
[----:B------:R-:W-:Y:S01]  /*2dc0*/  UISETP.NE.AND UP0, UPT, UR6, URZ, UPT ;  /* 0x0000003f0600728c */ /* 0x000fe2000bf05270 */
[----:B01----:R-:W0:Y:S01]  /*2dd0*/  LDC R18, c[0x0][0x28c] ;  /* 0x0000a300ff127b82 */ /* 0x003e220000000800 */
[----:B------:R-:W-:Y:S02]  /*2de0*/  IMAD.U32 R19, RZ, RZ, UR23 ;  /* 0x00000017ff137e24 */ /* 0x000fe4000f8e00ff */
[----:B------:R-:W-:-:S06]  /*2df0*/  USEL UR6, URZ, 0x1, !UP0 ;  /* 0x000000013f067887 */ /* 0x000fcc000c000000 */
[----:B------:R-:W-:-:S13]  /*2e00*/  ISETP.NE.AND P0, PT, RZ, UR6, PT ;  /* 0x00000006ff007c0c */ /* 0x000fda000bf05270 */
[----:B------:R-:W-:Y:S05]  /*2e10*/  @!P0 BRA `(.L_x_35) ;  /* 0x0000000400048947 */ /* 0x000fea0003800000 */
[----:B------:R-:W-:Y:S02]  /*2e20*/  WARPGROUP.DEPBAR.LE gsb0, 0x0 ;  /* 0x00008000000079c5 */ /* 0x000fe40000010000 */
[----:B------:R-:W-:Y:S01]  /*2e30*/  FADD R151, R24, R151 ;  /* 0x0000009718977221 */ /* 0x000fe20000000000 */
        /* <DEDUP_REMOVED lines=62> */
[----:B------:R-:W-:-:S07]  /*3220*/  FADD R88, R88, R87 ;  /* 0x0000005758587221 */ /* 0x000fce0000000000 */
.L_x_35:
[----:B0-----:R-:W-:Y:S01]  /*3230*/  ISETP.GE.AND P0, PT, R18, 0x1, PT ;  /* 0x000000011200780c */ /* 0x001fe20003f06270 */
[----:B------:R0:W-:Y:S01]  /*3240*/  SYNCS.ARRIVE.TRANS64.A1T0 RZ, [R19+UR22], RZ ;  /* 0x000000ff13ff79a7 */ /* 0x0001e20008100016 */
[----:B------:R-:W-:-:S11]  /*3250*/  WARPGROUP.DEPBAR.LE gsb0, 0x0 ;  /* 0x00008000000079c5 */ /* 0x000fd60000010000 */
[----:B------:R-:W-:Y:S05]  /*3260*/  @!P0 BRA `(.L_x_36) ;  /* 0x0000000000488947 */ /* 0x000fea0003800000 */
[----:B------:R-:W-:-:S13]  /*3270*/  ISETP.NE.AND P0, PT, R148, 0x3, PT ;  /* 0x000000039400780c */ /* 0x000fda0003f05270 */
[----:B------:R-:W-:Y:S05]  /*3280*/  @!P0 BRA `(.L_x_37) ;  /* 0x0000000000048947 */ /* 0x000fea0003800000 */
[----:B------:R-:W-:Y:S01]  /*3290*/  BPT.TRAP 0x1 ;  /* 0x000000040000795c */ /* 0x000fe20000300000 */
.L_x_37:
[----:B------:R-:W-:-:S13]  /*32a0*/  ISETP.NE.AND P0, PT, R13, RZ, PT ;  /* 0x000000ff0d00720c */ /* 0x000fda0003f05270 */
[----:B------:R-:W-:-:S05]  /*32b0*/  VOTEU.ANY UP0, P0 ;  /* 0x00000000003f7886 */ /* 0x000fca0000000100 */
[----:B------:R-:W-:-:S06]  /*32c0*/  @UP0 UIADD3 UR6, UR10, UR5, URZ ;  /* 0x000000050a060290 */ /* 0x000fcc000fffe03f */
[----:B------:R-:W-:Y:S02]  /*32d0*/  IMAD.U32 R18, RZ, RZ, UR6 ;  /* 0x00000006ff127e24 */ /* 0x000fe4000f8e00ff */
[----:B------:R-:W-:Y:S02]  /*32e0*/  IMAD.U32 R21, RZ, RZ, UR6 ;  /* 0x00000006ff157e24 */ /* 0x000fe4000f8e00ff */
[----:B0-----:R-:W-:-:S05]  /*32f0*/  @P0 IMAD.WIDE.U32 R18, R18, -0x33333333, RZ ;  /* 0xcccccccd12120825 */ /* 0x001fca00078e00ff */
[----:B------:R-:W-:-:S05]  /*3300*/  @P0 SHF.R.U32.HI R18, RZ, 0x2, R19 ;  /* 0x00000002ff120819 */ /* 0x000fca0000011613 */
[----:B------:R-:W-:-:S05]  /*3310*/  @P0 IMAD R18, R18, -0x5, R21 ;  /* 0xfffffffb12120824 */ /* 0x000fca00078e0215 */
[----:B------:R-:W-:-:S05]  /*3320*/  @P0 LEA R18, R18, UR9, 0x3 ;  /* 0x0000000912120c11 */ /* 0x000fca000f8e18ff */
[----:B------:R-:W-:-:S05]  /*3330*/  @P0 VIADD R19, R18, 0x28 ;  /* 0x0000002812130836 */ /* 0x000fca0000000000 */
[----:B------:R-:W-:-:S04]  /*3340*/  @P0 PRMT R19, R12, 0x654, R19 ;  /* 0x000006540c130816 */ /* 0x000fc80000000013 */
[----:B------:R1:W-:Y:S01]  /*3350*/  @P0 SYNCS.ARRIVE.TRANS64.RED.A1T0 RZ, [R19+URZ], RZ ;  /* 0x000000ff13ff09a7 */ /* 0x0003e2000810043f */
[----:B------:R-:W-:-:S13]  /*3360*/  ISETP.GT.U32.AND P0, PT, R7, 0x1, PT ;  /* 0x000000010700780c */ /* 0x000fda0003f04070 */
[----:B-1----:R-:W-:Y:S05]  /*3370*/  @P0 BRA `(.L_x_36) ;  /* 0x0000000000040947 */ /* 0x002fea0003800000 */
[----:B------:R-:W-:Y:S01]  /*3380*/  BPT.TRAP 0x1 ;  /* 0x000000040000795c */ /* 0x000fe20000300000 */
.L_x_36:
[----:B------:R-:W-:Y:S01]  /*3390*/  SHF.L.U32 R18, R150, 0x1f, RZ ;  /* 0x0000001f96127819 */ /* 0x000fe200000006ff */
[----:B------:R-:W-:Y:S01]  /*33a0*/  UIADD3 UR5, UR21, UR5, URZ ;  /* 0x0000000515057290 */ /* 0x000fe2000fffe03f */
[----:B------:R-:W1:Y:S01]  /*33b0*/  LDC R29, c[0x0][0x288] ;  /* 0x0000a200ff1d7b82 */ /* 0x000e620000000800 */
[----:B------:R-:W-:Y:S01]  /*33c0*/  UISETP.GE.U32.AND UP1, UPT, UR21, 0x5, UPT ;  /* 0x000000051500788c */ /* 0x000fe2000bf26070 */
[----:B------:R-:W-:Y:S01]  /*33d0*/  IMAD.SHL.U32 R26, R16, 0x2, RZ ;  /* 0x00000002101a7824 */ /* 0x000fe200078e00ff */
[----:B------:R-:W-:Y:S02]  /*33e0*/  UISETP.GT.U32.AND UP0, UPT, UR5, 0x4, UPT ;  /* 0x000000040500788c */ /* 0x000fe4000bf04070 */
[----:B------:R-:W-:Y:S02]  /*33f0*/  UIMAD.WIDE.U32 UR6, UR5, -0x33333333, URZ ;  /* 0xcccccccd050678a5 */ /* 0x000fe4000f8e003f */
[----:B------:R-:W-:Y:S01]  /*3400*/  UISETP.LT.U32.AND UP0, UPT, UR21, 0x5, UP0 ;  /* 0x000000051500788c */ /* 0x000fe20008701070 */
[----:B------:R-:W4:Y:S01]  /*3410*/  SYNCS.PHASECHK.TRANS64.TRYWAIT P0, [UR11+0x8], R18 ;  /* 0x00000812ff0075a7 */ /* 0x000f22000800014b */
[----:B------:R-:W-:Y:S01]  /*3420*/  USHF.R.U32.HI UR6, URZ, 0x2, UR7 ;  /* 0x000000023f067899 */ /* 0x000fe20008011607 */
[----:B------:R-:W-:Y:S01]  /*3430*/  SHF.R.S32.HI R27, RZ, 0x1f, R26 ;  /* 0x0000001fff1b7819 */ /* 0x000fe2000001141a */
[----:B------:R-:W-:-:S02]  /*3440*/  USEL UR8, URZ, 0x1, !UP0 ;  /* 0x000000013f087887 */ /* 0x000fc4000c000000 */
[----:B------:R-:W-:Y:S02]  /*3450*/  UIMAD UR5, UR6, -0x5, UR5 ;  /* 0xfffffffb060578a4 */ /* 0x000fe4000f8e0205 */
[----:B------:R-:W-:-:S04]  /*3460*/  ULOP3.LUT UR4, UR4, UR8, URZ, 0x3c, !UPT ;  /* 0x0000000804047292 */ /* 0x000fc8000f8e3c3f */
[----:B------:R-:W-:Y:S01]  /*3470*/  @UP1 ULOP3.LUT UR4, UR4, 0x1, UR6, 0x78, !UPT ;  /* 0x0000000104041892 */ /* 0x000fe2000f8e7806 */
[----:B-1--4-:R-:W-:Y:S11]  /*3480*/  @!P0 BRA `(.L_x_38) ;  /* 0x0000006000008947 */ /* 0x012ff60003800000 */
.L_x_197:
[----:B------:R-:W-:Y:S01]  /*3490*/  IMAD.SHL.U32 R28, R6, 0x40, RZ ;  /* 0x00000040061c7824 */ /* 0x000fe200078e00ff */
[----:B------:R-:W-:Y:S01]  /*34a0*/  ULDC UR8, c[0x0][0x284] ;  /* 0x0000a10000087ab9 */ /* 0x000fe20000000800 */
[----:B------:R-:W-:Y:S01]  /*34b0*/  IMAD.SHL.U32 R33, R5, 0x80, RZ ;  /* 0x0000008005217824 */ /* 0x000fe200078e00ff */
[----:B------:R-:W-:Y:S01]  /*34c0*/  SHF.R.S32.HI R34, RZ, 0x1f, R4 ;  /* 0x0000001fff227819 */ /* 0x000fe20000011404 */
[----:B------:R-:W-:Y:S01]  /*34d0*/  ULDC.64 UR6, c[0x0][0x5d0] ;  /* 0x0001740000067ab9 */ /* 0x000fe20000000a00 */
[----:B------:R-:W-:Y:S01]  /*34e0*/  ISETP.GE.AND P0, PT, R28, UR8, PT ;  /* 0x000000081c007c0c */ /* 0x000fe2000bf06270 */
[----:B0-----:R-:W-:Y:S01]  /*34f0*/  IMAD.WIDE.U32 R18, R4, UR6, R26 ;  /* 0x0000000604127c25 */ /* 0x001fe2000f8e001a */
[----:B------:R-:W-:Y:S02]  /*3500*/  SHF.R.S32.HI R32, RZ, 0x1f, R33 ;  /* 0x0000001fff207819 */ /* 0x000fe40000011421 */
[C---:B------:R-:W-:Y:S01]  /*3510*/  ISETP.GE.OR P0, PT, R33.reuse, R29, P0 ;  /* 0x0000001d2100720c */ /* 0x040fe20000706670 */
[----:B------:R-:W-:Y:S01]  /*3520*/  IMAD R5, R34, UR6, RZ ;  /* 0x0000000622057c24 */ /* 0x000fe2000f8e02ff */
[----:B------:R-:W-:-:S03]  /*3530*/  IADD3 R18, P1, R33, R18, RZ ;  /* 0x0000001221127210 */ /* 0x000fc60007f3e0ff */
[----:B------:R-:W-:-:S05]  /*3540*/  IMAD R5, R4, UR7, R5 ;  /* 0x0000000704057c24 */ /* 0x000fca000f8e0205 */
[----:B------:R-:W-:-:S03]  /*3550*/  IADD3.X R19, R32, R19, R5, P1, !PT ;  /* 0x0000001320137210 */ /* 0x000fc60000ffe405 */
[----:B------:R-:W-:Y:S05]  /*3560*/  @P0 BRA `(.L_x_39) ;  /* 0x0000004400b80947 */ /* 0x000fea0003800000 */
[----:B------:R-:W0:Y:S01]  /*3570*/  LDC.64 R30, c[0x0][0x5c8] ;  /* 0x00017200ff1e7b82 */ /* 0x000e220000000a00 */
[----:B------:R-:W-:Y:S01]  /*3580*/  IMAD.WIDE R24, R6, 0x40, R10 ;  /* 0x0000004006187825 */ /* 0x000fe200078e020a */
[----:B------:R-:W-:Y:S01]  /*3590*/  ULDC.64 UR6, c[0x0][0x5c0] ;  /* 0x0001700000067ab9 */ /* 0x000fe20000000a00 */
[----:B------:R-:W-:Y:S02]  /*35a0*/  BSSY B0, `(.L_x_39) ;  /* 0x000046a000007945 */ /* 0x000fe40003800000 */
[----:B------:R-:W-:-:S04]  /*35b0*/  IMAD R6, R16, -0x2, R29 ;  /* 0xfffffffe10067824 */ /* 0x000fc800078e021d */
[----:B------:R-:W-:Y:S02]  /*35c0*/  IMAD.IADD R6, R6, 0x1, -R33 ;  /* 0x0000000106067824 */ /* 0x000fe400078e0a21 */
[-C--:B0-----:R-:W-:Y:S02]  /*35d0*/  IMAD R5, R25, R30.reuse, RZ ;  /* 0x0000001e19057224 */ /* 0x081fe400078e02ff */
[----:B------:R-:W-:-:S04]  /*35e0*/  IMAD.WIDE.U32 R18, R24, R30, R18 ;  /* 0x0000001e18127225 */ /* 0x000fc800078e0012 */
[----:B------:R-:W-:Y:S01]  /*35f0*/  IMAD R21, R24, R31, R5 ;  /* 0x0000001f18157224 */ /* 0x000fe200078e0205 */
[----:B------:R-:W-:Y:S02]  /*3600*/  LEA R5, P0, R30, R18, 0x3 ;  /* 0x000000121e057211 */ /* 0x000fe400078018ff */
[----:B------:R-:W-:Y:S01]  /*3610*/  IADD3 R20, P1, R18, UR6, RZ ;  /* 0x0000000612147c10 */ /* 0x000fe2000ff3e0ff */
[----:B------:R-:W-:Y:S01]  /*3620*/  IMAD.IADD R21, R19, 0x1, R21 ;  /* 0x0000000113157824 */ /* 0x000fe200078e0215 */
[----:B------:R-:W-:-:S04]  /*3630*/  IADD3 R18, P3, R5, UR6, RZ ;  /* 0x0000000605127c10 */ /* 0x000fc8000ff7e0ff */
[----:B------:R-:W-:Y:S01]  /*3640*/  LEA.HI.X R5, R30, R21, R31, 0x3, P0 ;  /* 0x000000151e057211 */ /* 0x000fe200000f1c1f */
[----:B------:R-:W-:Y:S01]  /*3650*/  IMAD.IADD R30, R17, 0x1, -R28 ;  /* 0x00000001111e7824 */ /* 0x000fe200078e0a1c */
[----:B---3-5:R-:W-:Y:S02]  /*3660*/  FSETP.NEU.AND P0, PT, R15, RZ, PT ;  /* 0x000000ff0f00720b */ /* 0x028fe40003f0d000 */
[----:B------:R-:W-:Y:S02]  /*3670*/  IADD3.X R21, R21, UR7, RZ, P1, !PT ;  /* 0x0000000715157c10 */ /* 0x000fe40008ffe4ff */
[----:B------:R-:W-:-:S09]  /*3680*/  IADD3.X R19, R5, UR7, RZ, P3, !PT ;  /* 0x0000000705137c10 */ /* 0x000fd20009ffe4ff */
[----:B------:R-:W-:Y:S05]  /*3690*/  @!P0 BRA `(.L_x_40) ;  /* 0x0000003400608947 */ /* 0x000fea0003800000 */
[----:B------:R-:W-:Y:S01]  /*36a0*/  ULDC.64 UR6, c[0x0][0x5b8] ;  /* 0x00016e0000067ab9 */ /* 0x000fe20000000a00 */
[----:B------:R-:W-:Y:S01]  /*36b0*/  ULDC.64 UR16, c[0x0][0x5a8] ;  /* 0x00016a0000107ab9 */ /* 0x000fe20000000a00 */
[----:B------:R-:W-:Y:S01]  /*36c0*/  IMAD.WIDE.U32 R26, R4, UR6, R26 ;  /* 0x00000006041a7c25 */ /* 0x000fe2000f8e001a */
[----:B------:R-:W-:Y:S01]  /*36d0*/  BSSY B1, `(.L_x_41) ;  /* 0x0000010000017945 */ /* 0x000fe20003800000 */
[----:B------:R-:W-:Y:S02]  /*36e0*/  PRMT R28, RZ, 0x7610, R28 ;  /* 0x00007610ff1c7816 */ /* 0x000fe4000000001c */
[----:B------:R-:W-:Y:S01]  /*36f0*/  IMAD R5, R34, UR6, RZ ;  /* 0x0000000622057c24 */ /* 0x000fe2000f8e02ff */
[----:B------:R-:W-:-:S03]  /*3700*/  IADD3 R26, P0, R33, R26, RZ ;  /* 0x0000001a211a7210 */ /* 0x000fc60007f1e0ff */
[----:B------:R-:W-:Y:S01]  /*3710*/  IMAD R5, R4, UR7, R5 ;  /* 0x0000000704057c24 */ /* 0x000fe2000f8e0205 */
[----:B------:R-:W-:Y:S02]  /*3720*/  ULDC.64 UR6, c[0x0][0x5b0] ;  /* 0x00016c0000067ab9 */ /* 0x000fe40000000a00 */
[----:B------:R-:W-:Y:S02]  /*3730*/  IMAD R29, R25, UR6, RZ ;  /* 0x00000006191d7c24 */ /* 0x000fe4000f8e02ff */
[----:B------:R-:W-:Y:S02]  /*3740*/  IADD3.X R27, R32, R27, R5, P0, !PT ;  /* 0x0000001b201b7210 */ /* 0x000fe400007fe405 */
[----:B------:R-:W-:Y:S01]  /*3750*/  ISETP.GE.AND P0, PT, R30, 0x1, PT ;  /* 0x000000011e00780c */ /* 0x000fe20003f06270 */
[C---:B------:R-:W-:Y:S02]  /*3760*/  IMAD R29, R24.reuse, UR7, R29 ;  /* 0x00000007181d7c24 */ /* 0x040fe4000f8e021d */
[----:B------:R-:W-:Y:S01]  /*3770*/  IMAD.WIDE.U32 R4, R24, UR6, R26 ;  /* 0x0000000618047c25 */ /* 0x000fe2000f8e001a */
[----:B------:R-:W-:-:S02]  /*3780*/  ISETP.LT.OR P4, PT, R6, 0x1, !P0 ;  /* 0x000000010600780c */ /* 0x000fc40004781670 */
[----:B------:R-:W-:-:S04]  /*3790*/  IADD3 R4, P1, R4, UR16, RZ ;  /* 0x0000001004047c10 */ /* 0x000fc8000ff3e0ff */
[----:B------:R-:W-:-:S07]  /*37a0*/  IADD3.X R5, R5, UR17, R29, P1, !PT ;  /* 0x0000001105057c10 */ /* 0x000fce0008ffe41d */
[----:B------:R-:W-:Y:S05]  /*37b0*/  @P4 BRA `(.L_x_42) ;  /* 0x0000000000044947 */ /* 0x000fea0003800000 */
[----:B------:R0:W5:Y:S02]  /*37c0*/  LDG.E.U8 R28, desc[UR14][R4.64] ;  /* 0x0000000e041c7981 */ /* 0x000164000c1e1100 */
.L_x_42:
[----:B------:R-:W-:Y:S05]  /*37d0*/  BSYNC B1 ;  /* 0x0000000000017941 */ /* 0x000fea0003800000 */
.L_x_41:
[----:B-----5:R-:W-:Y:S01]  /*37e0*/  LOP3.LUT R28, R28, 0xff, RZ, 0xc0, !PT ;  /* 0x000000ff1c1c7812 */ /* 0x020fe200078ec0ff */
[----:B------:R-:W-:Y:S01]  /*37f0*/  BSSY B1, `(.L_x_43) ;  /* 0x000000b000017945 */ /* 0x000fe20003800000 */
[----:B------:R-:W-:Y:S02]  /*3800*/  ISETP.LT.OR P3, PT, R6, 0x2, !P0 ;  /* 0x000000020600780c */ /* 0x000fe40004761670 */
[----:B------:R-:W-:-:S05]  /*3810*/  F2FP.F16.E4M3.UNPACK_B R28, R28 ;  /* 0x0000001cff1c723e */ /* 0x000fca00020006ff */
[----:B------:R-:W-:-:S05]  /*3820*/  HADD2.F32 R28, -RZ, R28.H0_H0 ;  /* 0x2000001cff1c7230 */ /* 0x000fca0000004100 */
[----:B------:R-:W-:-:S04]  /*3830*/  FMUL R28, R28, R15 ;  /* 0x0000000f1c1c7220 */ /* 0x000fc80000400000 */
[----:B--2---:R-:W-:-:S05]  /*3840*/  FFMA R28, R151, R14, R28 ;  /* 0x0000000e971c7223 */ /* 0x004fca000000001c */
[----:B------:R-:W-:Y:S02]  /*3850*/  F2FP.SATFINITE.E4M3.F32.PACK_AB_MERGE_C R29, RZ, R28, RZ ;  /* 0x0000001cff1d723e */ /* 0x000fe400048070ff */
[----:B------:R-:W-:-:S03]  /*3860*/  PRMT R28, RZ, 0x7610, R28 ;  /* 0x00007610ff1c7816 */ /* 0x000fc6000000001c */
[----:B------:R1:W-:Y:S01]  /*3870*/  @!P4 STG.E.U8 desc[UR14][R20.64], R29 ;  /* 0x0000001d1400c986 */ /* 0x0003e2000c10110e */
[----:B------:R-:W-:Y:S05]  /*3880*/  @P3 BRA `(.L_x_44) ;  /* 0x0000000000043947 */ /* 0x000fea0003800000 */
[----:B------:R2:W5:Y:S02]  /*3890*/  LDG.E.U8 R28, desc[UR14][R4.64+0x1] ;  /* 0x0000010e041c7981 */ /* 0x000564000c1e1100 */
.L_x_44:
[----:B------:R-:W-:Y:S05]  /*38a0*/  BSYNC B1 ;  /* 0x0000000000017941 */ /* 0x000fea0003800000 */
.L_x_43:
[----:B-----5:R-:W-:Y:S01]  /*38b0*/  LOP3.LUT R28, R28, 0xff, RZ, 0xc0, !PT ;  /* 0x000000ff1c1c7812 */ /* 0x020fe200078ec0ff */
[----:B------:R-:W-:Y:S01]  /*38c0*/  BSSY B1, `(.L_x_45) ;  /* 0x0000013000017945 */ /* 0x000fe20003800000 */
[----:B-1----:R-:W-:Y:S02]  /*38d0*/  IADD3 R29, P1, R24, 0x8, RZ ;  /* 0x00000008181d7810 */ /* 0x002fe40007f3e0ff */
[----:B------:R-:W-:-:S03]  /*38e0*/  F2FP.F16.E4M3.UNPACK_B R28, R28 ;  /* 0x0000001cff1c723e */ /* 0x000fc600020006ff */
[----:B------:R-:W-:Y:S01]  /*38f0*/  IMAD.X R24, RZ, RZ, R25, P1 ;  /* 0x000000ffff187224 */ /* 0x000fe200008e0619 */
[----:B------:R-:W-:Y:S01]  /*3900*/  ISETP.GE.AND P1, PT, R30, 0x9, PT ;  /* 0x000000091e00780c */ /* 0x000fe20003f26270 */
[----:B------:R-:W-:Y:S02]  /*3910*/  HADD2.F32 R28, -RZ, R28.H0_H0 ;  /* 0x2000001cff1c7230 */ /* 0x000fe40000004100 */
[----:B------:R-:W-:Y:S01]  /*3920*/  IMAD R24, R24, UR6, RZ ;  /* 0x0000000618187c24 */ /* 0x000fe2000f8e02ff */
[----:B------:R-:W-:Y:S01]  /*3930*/  ISETP.LT.OR P5, PT, R6, 0x1, !P1 ;  /* 0x000000010600780c */ /* 0x000fe20004fa1670 */
[----:B------:R-:W-:-:S04]  /*3940*/  IMAD.WIDE.U32 R26, R29, UR6, R26 ;  /* 0x000000061d1a7c25 */ /* 0x000fc8000f8e001a */
[----:B------:R-:W-:Y:S01]  /*3950*/  FMUL R25, R28, R15 ;  /* 0x0000000f1c197220 */ /* 0x000fe20000400000 */
[----:B------:R-:W-:-:S03]  /*3960*/  IMAD R29, R29, UR7, R24 ;  /* 0x000000071d1d7c24 */ /* 0x000fc6000f8e0218 */
[----:B------:R-:W-:Y:S01]  /*3970*/  FFMA R25, R146, R14, R25 ;  /* 0x0000000e92197223 */ /* 0x000fe20000000019 */
[----:B------:R-:W-:Y:S02]  /*3980*/  IADD3 R24, P4, R26, UR16, RZ ;  /* 0x000000101a187c10 */ /* 0x000fe4000ff9e0ff */
[----:B------:R-:W-:Y:S02]  /*3990*/  PRMT R26, RZ, 0x7610, R26 ;  /* 0x00007610ff1a7816 */ /* 0x000fe4000000001a */
[----:B------:R-:W-:Y:S02]  /*39a0*/  F2FP.SATFINITE.E4M3.F32.PACK_AB_MERGE_C R31, RZ, R25, RZ ;  /* 0x00000019ff1f723e */ /* 0x000fe400048070ff */
[----:B------:R-:W-:-:S03]  /*39b0*/  IADD3.X R25, R27, UR17, R29, P4, !PT ;  /* 0x000000111b197c10 */ /* 0x000fc6000a7fe41d */
[----:B------:R1:W-:Y:S01]  /*39c0*/  @!P3 STG.E.U8 desc[UR14][R20.64+0x1], R31 ;  /* 0x0000011f1400b986 */ /* 0x0003e2000c10110e */
[----:B------:R-:W-:Y:S05]  /*39d0*/  @P5 BRA `(.L_x_46) ;  /* 0x0000000000045947 */ /* 0x000fea0003800000 */
[----:B------:R3:W5:Y:S02]  /*39e0*/  LDG.E.U8 R26, desc[UR14][R24.64] ;  /* 0x0000000e181a7981 */ /* 0x000764000c1e1100 */
.L_x_46:
[----:B------:R-:W-:Y:S05]  /*39f0*/  BSYNC B1 ;  /* 0x0000000000017941 */ /* 0x000fea0003800000 */
.L_x_45:
[----:B-----5:R-:W-:Y:S01]  /*3a00*/  LOP3.LUT R26, R26, 0xff, RZ, 0xc0, !PT ;  /* 0x000000ff1a1a7812 */ /* 0x020fe200078ec0ff */
[----:B------:R-:W-:Y:S01]  /*3a10*/  BSSY B1, `(.L_x_47) ;  /* 0x000000b000017945 */ /* 0x000fe20003800000 */
[----:B------:R-:W-:Y:S02]  /*3a20*/  ISETP.LT.OR P3, PT, R6, 0x2, !P1 ;  /* 0x000000020600780c */ /* 0x000fe40004f61670 */
[----:B------:R-:W-:-:S05]  /*3a30*/  F2FP.F16.E4M3.UNPACK_B R26, R26 ;  /* 0x0000001aff1a723e */ /* 0x000fca00020006ff */
[----:B------:R-:W-:-:S05]  /*3a40*/  HADD2.F32 R26, -RZ, R26.H0_H0 ;  /* 0x2000001aff1a7230 */ /* 0x000fca0000004100 */
[----:B------:R-:W-:-:S04]  /*3a50*/  FMUL R26, R26, R15 ;  /* 0x0000000f1a1a7220 */ /* 0x000fc80000400000 */
[----:B------:R-:W-:-:S05]  /*3a60*/  FFMA R26, R149, R14, R26 ;  /* 0x0000000e951a7223 */ /* 0x000fca000000001a */
[----:B------:R-:W-:Y:S02]  /*3a70*/  F2FP.SATFINITE.E4M3.F32.PACK_AB_MERGE_C R27, RZ, R26, RZ ;  /* 0x0000001aff1b723e */ /* 0x000fe400048070ff */
[----:B------:R-:W-:-:S03]  /*3a80*/  PRMT R26, RZ, 0x7610, R26 ;  /* 0x00007610ff1a7816 */ /* 0x000fc6000000001a */
[----:B------:R4:W-:Y:S01]  /*3a90*/  @!P5 STG.E.U8 desc[UR14][R18.64], R27 ;  /* 0x0000001b1200d986 */ /* 0x0009e2000c10110e */
[----:B------:R-:W-:Y:S05]  /*3aa0*/  @P3 BRA `(.L_x_48) ;  /* 0x0000000000043947 */ /* 0x000fea0003800000 */
[----:B------:R0:W5:Y:S02]  /*3ab0*/  LDG.E.U8 R26, desc[UR14][R24.64+0x1] ;  /* 0x0000010e181a7981 */ /* 0x000164000c1e1100 */
.L_x_48:
[----:B------:R-:W-:Y:S05]  /*3ac0*/  BSYNC B1 ;  /* 0x0000000000017941 */ /* 0x000fea0003800000 */
.L_x_47:
[----:B-----5:R-:W-:Y:S01]  /*3ad0*/  LOP3.LUT R26, R26, 0xff, RZ, 0xc0, !PT ;  /* 0x000000ff1a1a7812 */ /* 0x020fe200078ec0ff */
[----:B------:R-:W-:Y:S01]  /*3ae0*/  BSSY B1, `(.L_x_49) ;  /* 0x000000b000017945 */ /* 0x000fe20003800000 */
[----:B------:R-:W-:Y:S02]  /*3af0*/  ISETP.LT.OR P4, PT, R6, 0x9, !P0 ;  /* 0x000000090600780c */ /* 0x000fe40004781670 */
[----:B------:R-:W-:-:S05]  /*3b00*/  F2FP.F16.E4M3.UNPACK_B R26, R26 ;  /* 0x0000001aff1a723e */ /* 0x000fca00020006ff */
[----:B------:R-:W-:-:S05]  /*3b10*/  HADD2.F32 R26, -RZ, R26.H0_H0 ;  /* 0x2000001aff1a7230 */ /* 0x000fca0000004100 */
[----:B----4-:R-:W-:Y:S01]  /*3b20*/  FMUL R27, R26, R15 ;  /* 0x0000000f1a1b7220 */ /* 0x010fe20000400000 */
[----:B------:R-:W-:-:S03]  /*3b30*/  PRMT R26, RZ, 0x7610, R26 ;  /* 0x00007610ff1a7816 */ /* 0x000fc6000000001a */
[----:B------:R-:W-:-:S05]  /*3b40*/  FFMA R27, R144, R14, R27 ;  /* 0x0000000e901b7223 */ /* 0x000fca000000001b */
[----:B------:R-:W-:-:S05]  /*3b50*/  F2FP.SATFINITE.E4M3.F32.PACK_AB_MERGE_C R27, RZ, R27, RZ ;  /* 0x0000001bff1b723e */ /* 0x000fca00048070ff */
[----:B------:R4:W-:Y:S01]  /*3b60*/  @!P3 STG.E.U8 desc[UR14][R18.64+0x1], R27 ;  /* 0x0000011b1200b986 */ /* 0x0009e2000c10110e */
[----:B------:R-:W-:Y:S05]  /*3b70*/  @P4 BRA `(.L_x_50) ;  /* 0x0000000000044947 */ /* 0x000fea0003800000 */
[----:B------:R0:W5:Y:S02]  /*3b80*/  LDG.E.U8 R26, desc[UR14][R4.64+0x8] ;  /* 0x0000080e041a7981 */ /* 0x000164000c1e1100 */
.L_x_50:
[----:B------:R-:W-:Y:S05]  /*3b90*/  BSYNC B1 ;  /* 0x0000000000017941 */ /* 0x000fea0003800000 */
.L_x_49:
[----:B-----5:R-:W-:Y:S01]  /*3ba0*/  LOP3.LUT R26, R26, 0xff, RZ, 0xc0, !PT ;  /* 0x000000ff1a1a7812 */ /* 0x020fe200078ec0ff */
[----:B------:R-:W-:Y:S01]  /*3bb0*/  BSSY B1, `(.L_x_51) ;  /* 0x000000b000017945 */ /* 0x000fe20003800000 */
[----:B------:R-:W-:Y:S02]  /*3bc0*/  ISETP.LT.OR P3, PT, R6, 0xa, !P0 ;  /* 0x0000000a0600780c */ /* 0x000fe40004761670 */
[----:B------:R-:W-:-:S05]  /*3bd0*/  F2FP.F16.E4M3.UNPACK_B R26, R26 ;  /* 0x0000001aff1a723e */ /* 0x000fca00020006ff */
[----:B------:R-:W-:-:S05]  /*3be0*/  HADD2.F32 R26, -RZ, R26.H0_H0 ;  /* 0x2000001aff1a7230 */ /* 0x000fca0000004100 */
[----:B------:R-:W-:-:S04]  /*3bf0*/  FMUL R26, R26, R15 ;  /* 0x0000000f1a1a7220 */ /* 0x000fc80000400000 */
[----:B------:R-:W-:-:S05]  /*3c00*/  FFMA R26, R147, R14, R26 ;  /* 0x0000000e931a7223 */ /* 0x000fca000000001a */
[----:B----4-:R-:W-:Y:S02]  /*3c10*/  F2FP.SATFINITE.E4M3.F32.PACK_AB_MERGE_C R27, RZ, R26, RZ ;  /* 0x0000001aff1b723e */ /* 0x010fe400048070ff */
[----:B------:R-:W-:-:S03]  /*3c20*/  PRMT R26, RZ, 0x7610, R26 ;  /* 0x00007610ff1a7816 */ /* 0x000fc6000000001a */
[----:B------:R4:W-:Y:S01]  /*3c30*/  @!P4 STG.E.U8 desc[UR14][R20.64+0x8], R27 ;  /* 0x0000081b1400c986 */ /* 0x0009e2000c10110e */
[----:B------:R-:W-:Y:S05]  /*3c40*/  @P3 BRA `(.L_x_52) ;  /* 0x0000000000043947 */ /* 0x000fea0003800000 */
[----:B------:R0:W5:Y:S02]  /*3c50*/  LDG.E.U8 R26, desc[UR14][R4.64+0x9] ;  /* 0x0000090e041a7981 */ /* 0x000164000c1e1100 */
.L_x_52:
[----:B------:R-:W-:Y:S05]  /*3c60*/  BSYNC B1 ;  /* 0x0000000000017941 */ /* 0x000fea0003800000 */
.L_x_51:
        /* <DEDUP_REMOVED lines=12> */
.L_x_54:
[----:B------:R-:W-:Y:S05]  /*3d30*/  BSYNC B1 ;  /* 0x0000000000017941 */ /* 0x000fea0003800000 */
.L_x_53:
        /* <DEDUP_REMOVED lines=12> */
.L_x_56:
[----:B------:R-:W-:Y:S05]  /*3e00*/  BSYNC B1 ;  /* 0x0000000000017941 */ /* 0x000fea0003800000 */
.L_x_55:
        /* <DEDUP_REMOVED lines=12> */
.L_x_58:
[----:B------:R-:W-:Y:S05]  /*3ed0*/  BSYNC B1 ;  /* 0x0000000000017941 */ /* 0x000fea0003800000 */
.L_x_57:
        /* <DEDUP_REMOVED lines=12> */
.L_x_60:
[----:B------:R-:W-:Y:S05]  /*3fa0*/  BSYNC B1 ;  /* 0x0000000000017941 */ /* 0x000fea0003800000 */
.L_x_59:
        /* <DEDUP_REMOVED lines=12> */
.L_x_62:
[----:B------:R-:W-:Y:S05]  /*4070*/  BSYNC B1 ;  /* 0x0000000000017941 */ /* 0x000fea0003800000 */
.L_x_61:
        /* <DEDUP_REMOVED lines=12> */
.L_x_64:
[----:B------:R-:W-:Y:S05]  /*4140*/  BSYNC B1 ;  /* 0x0000000000017941 */ /* 0x000fea0003800000 */
.L_x_63:
        /* <DEDUP_REMOVED lines=12> */
.L_x_66:
[----:B------:R-:W-:Y:S05]  /*4210*/  BSYNC B1 ;  /* 0x0000000000017941 */ /* 0x000fea0003800000 */
.L_x_65:
        /* <DEDUP_REMOVED lines=12> */
.L_x_68:
[----:B------:R-:W-:Y:S05]  /*42e0*/  BSYNC B1 ;  /* 0x0000000000017941 */ /* 0x000fea0003800000 */
.L_x_67:
        /* <DEDUP_REMOVED lines=12> */
.L_x_70:
[----:B------:R-:W-:Y:S05]  /*43b0*/  BSYNC B1 ;  /* 0x0000000000017941 */ /* 0x000fea0003800000 */
.L_x_69:
        /* <DEDUP_REMOVED lines=12> */
.L_x_72:
[----:B------:R-:W-:Y:S05]  /*4480*/  BSYNC B1 ;  /* 0x0000000000017941 */ /* 0x000fea0003800000 */
.L_x_71:
        /* <DEDUP_REMOVED lines=12> */
.L_x_74:
[----:B------:R-:W-:Y:S05]  /*4550*/  BSYNC B1 ;  /* 0x0000000000017941 */ /* 0x000fea0003800000 */
.L_x_73:
        /* <DEDUP_REMOVED lines=12> */
.L_x_76:
[----:B------:R-:W-:Y:S05]  /*4620*/  BSYNC B1 ;  /* 0x0000000000017941 */ /* 0x000fea0003800000 */
.L_x_75:
        /* <DEDUP_REMOVED lines=12> */
.L_x_78:
[----:B------:R-:W-:Y:S05]  /*46f0*/  BSYNC B1 ;  /* 0x0000000000017941 */ /* 0x000fea0003800000 */
.L_x_77:
        /* <DEDUP_REMOVED lines=12> */
.L_x_80:
[----:B------:R-:W-:Y:S05]  /*47c0*/  BSYNC B1 ;  /* 0x0000000000017941 */ /* 0x000fea0003800000 */
.L_x_79:
        /* <DEDUP_REMOVED lines=12> */
.L_x_82:
[----:B------:R-:W-:Y:S05]  /*4890*/  BSYNC B1 ;  /* 0x0000000000017941 */ /* 0x000fea0003800000 */
.L_x_81:
        /* <DEDUP_REMOVED lines=12> */
.L_x_84:
[----:B------:R-:W-:Y:S05]  /*4960*/  BSYNC B1 ;  /* 0x0000000000017941 */ /* 0x000fea0003800000 */
.L_x_83:
        /* <DEDUP_REMOVED lines=12> */
.L_x_86:
[----:B------:R-:W-:Y:S05]  /*4a30*/  BSYNC B1 ;  /* 0x0000000000017941 */ /* 0x000fea0003800000 */
.L_x_85:
        /* <DEDUP_REMOVED lines=12> */
.L_x_88:
[----:B------:R-:W-:Y:S05]  /*4b00*/  BSYNC B1 ;  /* 0x0000000000017941 */ /* 0x000fea0003800000 */
.L_x_87:
        /* <DEDUP_REMOVED lines=12> */
.L_x_90:
[----:B------:R-:W-:Y:S05]  /*4bd0*/  BSYNC B1 ;  /* 0x0000000000017941 */ /* 0x000fea0003800000 */
.L_x_89:
        /* <DEDUP_REMOVED lines=12> */
.L_x_92:
[----:B------:R-:W-:Y:S05]  /*4ca0*/  BSYNC B1 ;  /* 0x0000000000017941 */ /* 0x000fea0003800000 */
.L_x_91:
        /* <DEDUP_REMOVED lines=12> */
.L_x_94:
[----:B------:R-:W-:Y:S05]  /*4d70*/  BSYNC B1 ;  /* 0x0000000000017941 */ /* 0x000fea0003800000 */
.L_x_93:
        /* <DEDUP_REMOVED lines=12> */
.L_x_96:
[----:B------:R-:W-:Y:S05]  /*4e40*/  BSYNC B1 ;  /* 0x0000000000017941 */ /* 0x000fea0003800000 */
.L_x_95:
        /* <DEDUP_REMOVED lines=12> */
.L_x_98:
[----:B------:R-:W-:Y:S05]  /*4f10*/  BSYNC B1 ;  /* 0x0000000000017941 */ /* 0x000fea0003800000 */
.L_x_97:
        /* <DEDUP_REMOVED lines=12> */
.L_x_100:
[----:B------:R-:W-:Y:S05]  /*4fe0*/  BSYNC B1 ;  /* 0x0000000000017941 */ /* 0x000fea0003800000 */
.L_x_99:
        /* <DEDUP_REMOVED lines=12> */
.L_x_102:
[----:B------:R-:W-:Y:S05]  /*50b0*/  BSYNC B1 ;  /* 0x0000000000017941 */ /* 0x000fea0003800000 */
.L_x_101:
        /* <DEDUP_REMOVED lines=12> */
.L_x_104:
[----:B------:R-:W-:Y:S05]  /*5180*/  BSYNC B1 ;  /* 0x0000000000017941 */ /* 0x000fea0003800000 */
.L_x_103:
        /* <DEDUP_REMOVED lines=12> */
.L_x_106:
[----:B------:R-:W-:Y:S05]  /*5250*/  BSYNC B1 ;  /* 0x0000000000017941 */ /* 0x000fea0003800000 */
.L_x_105:
        /* <DEDUP_REMOVED lines=12> */
.L_x_108:
[----:B------:R-:W-:Y:S05]  /*5320*/  BSYNC B1 ;  /* 0x0000000000017941 */ /* 0x000fea0003800000 */
.L_x_107:
        /* <DEDUP_REMOVED lines=12> */
.L_x_110:
[----:B------:R-:W-:Y:S05]  /*53f0*/  BSYNC B1 ;  /* 0x0000000000017941 */ /* 0x000fea0003800000 */
.L_x_109:
        /* <DEDUP_REMOVED lines=12> */
.L_x_112:
[----:B------:R-:W-:Y:S05]  /*54c0*/  BSYNC B1 ;  /* 0x0000000000017941 */ /* 0x000fea0003800000 */
.L_x_111:
        /* <DEDUP_REMOVED lines=12> */
.L_x_114:
[----:B------:R-:W-:Y:S05]  /*5590*/  BSYNC B1 ;  /* 0x0000000000017941 */ /* 0x000fea0003800000 */
.L_x_113:
        /* <DEDUP_REMOVED lines=12> */
.L_x_116:
[----:B------:R-:W-:Y:S05]  /*5660*/  BSYNC B1 ;  /* 0x0000000000017941 */ /* 0x000fea0003800000 */
.L_x_115:
        /* <DEDUP_REMOVED lines=12> */
.L_x_118:
[----:B------:R-:W-:Y:S05]  /*5730*/  BSYNC B1 ;  /* 0x0000000000017941 */ /* 0x000fea0003800000 */
.L_x_117:
        /* <DEDUP_REMOVED lines=12> */
.L_x_120:
[----:B------:R-:W-:Y:S05]  /*5800*/  BSYNC B1 ;  /* 0x0000000000017941 */ /* 0x000fea0003800000 */
.L_x_119:
        /* <DEDUP_REMOVED lines=12> */
.L_x_122:
[----:B------:R-:W-:Y:S05]  /*58d0*/  BSYNC B1 ;  /* 0x0000000000017941 */ /* 0x000fea0003800000 */
.L_x_121:
        /* <DEDUP_REMOVED lines=12> */
.L_x_124:
[----:B------:R-:W-:Y:S05]  /*59a0*/  BSYNC B1 ;  /* 0x0000000000017941 */ /* 0x000fea0003800000 */
.L_x_123:
        /* <DEDUP_REMOVED lines=12> */
.L_x_126:
[----:B------:R-:W-:Y:S05]  /*5a70*/  BSYNC B1 ;  /* 0x0000000000017941 */ /* 0x000fea0003800000 */
.L_x_125:
        /* <DEDUP_REMOVED lines=12> */
.L_x_128:
[----:B------:R-:W-:Y:S05]  /*5b40*/  BSYNC B1 ;  /* 0x0000000000017941 */ /* 0x000fea0003800000 */
.L_x_127:
        /* <DEDUP_REMOVED lines=12> */
.L_x_130:
[----:B------:R-:W-:Y:S05]  /*5c10*/  BSYNC B1 ;  /* 0x0000000000017941 */ /* 0x000fea0003800000 */
.L_x_129:
        /* <DEDUP_REMOVED lines=12> */
.L_x_132:
[----:B------:R-:W-:Y:S05]  /*5ce0*/  BSYNC B1 ;  /* 0x0000000000017941 */ /* 0x000fea0003800000 */
.L_x_131:
        /* <DEDUP_REMOVED lines=12> */
.L_x_134:
[----:B------:R-:W-:Y:S05]  /*5db0*/  BSYNC B1 ;  /* 0x0000000000017941 */ /* 0x000fea0003800000 */
.L_x_133:
        /* <DEDUP_REMOVED lines=12> */
.L_x_136:
[----:B------:R-:W-:Y:S05]  /*5e80*/  BSYNC B1 ;  /* 0x0000000000017941 */ /* 0x000fea0003800000 */
.L_x_135:
        /* <DEDUP_REMOVED lines=12> */
.L_x_138:
[----:B------:R-:W-:Y:S05]  /*5f50*/  BSYNC B1 ;  /* 0x0000000000017941 */ /* 0x000fea0003800000 */
.L_x_137:
        /* <DEDUP_REMOVED lines=12> */
.L_x_140:
[----:B------:R-:W-:Y:S05]  /*6020*/  BSYNC B1 ;  /* 0x0000000000017941 */ /* 0x000fea0003800000 */
.L_x_139:
        /* <DEDUP_REMOVED lines=12> */
.L_x_142:
[----:B------:R-:W-:Y:S05]  /*60f0*/  BSYNC B1 ;  /* 0x0000000000017941 */ /* 0x000fea0003800000 */
.L_x_141:
        /* <DEDUP_REMOVED lines=12> */
.L_x_144:
[----:B------:R-:W-:Y:S05]  /*61c0*/  BSYNC B1 ;  /* 0x0000000000017941 */ /* 0x000fea0003800000 */
.L_x_143:
        /* <DEDUP_REMOVED lines=12> */
.L_x_146:
[----:B------:R-:W-:Y:S05]  /*6290*/  BSYNC B1 ;  /* 0x0000000000017941 */ /* 0x000fea0003800000 */
.L_x_145:
        /* <DEDUP_REMOVED lines=12> */
.L_x_148:
[----:B------:R-:W-:Y:S05]  /*6360*/  BSYNC B1 ;  /* 0x0000000000017941 */ /* 0x000fea0003800000 */
.L_x_147:
        /* <DEDUP_REMOVED lines=12> */
.L_x_150:
[----:B------:R-:W-:Y:S05]  /*6430*/  BSYNC B1 ;  /* 0x0000000000017941 */ /* 0x000fea0003800000 */
.L_x_149:
        /* <DEDUP_REMOVED lines=12> */
.L_x_152:
[----:B------:R-:W-:Y:S05]  /*6500*/  BSYNC B1 ;  /* 0x0000000000017941 */ /* 0x000fea0003800000 */
.L_x_151:
        /* <DEDUP_REMOVED lines=12> */
.L_x_154:
[----:B------:R-:W-:Y:S05]  /*65d0*/  BSYNC B1 ;  /* 0x0000000000017941 */ /* 0x000fea0003800000 */
.L_x_153:
        /* <DEDUP_REMOVED lines=12> */
.L_x_156:
[----:B------:R-:W-:Y:S05]  /*66a0*/  BSYNC B1 ;  /* 0x0000000000017941 */ /* 0x000fea0003800000 */
.L_x_155:
        /* <DEDUP_REMOVED lines=12> */
.L_x_158:
[----:B------:R-:W-:Y:S05]  /*6770*/  BSYNC B1 ;  /* 0x0000000000017941 */ /* 0x000fea0003800000 */
.L_x_157:
        /* <DEDUP_REMOVED lines=12> */
.L_x_160:
[----:B------:R-:W-:Y:S05]  /*6840*/  BSYNC B1 ;  /* 0x0000000000017941 */ /* 0x000fea0003800000 */
.L_x_159:
        /* <DEDUP_REMOVED lines=12> */
.L_x_162:
[----:B------:R-:W-:Y:S05]  /*6910*/  BSYNC B1 ;  /* 0x0000000000017941 */ /* 0x000fea0003800000 */
.L_x_161:
[----:B-----5:R-:W-:Y:S01]  /*6920*/  LOP3.LUT R26, R26, 0xff, RZ, 0xc0, !PT ;  /* 0x000000ff1a1a7812 */ /* 0x020fe200078ec0ff */
[----:B------:R-:W-:Y:S01]  /*6930*/  BSSY B1, `(.L_x_163) ;  /* 0x000000b000017945 */ /* 0x000fe20003800000 */
[----:B------:R-:W-:Y:S02]  /*6940*/  ISETP.LT.OR P0, PT, R6, 0x7a, !P0 ;  /* 0x0000007a0600780c */ /* 0x000fe40004701670 */
[----:B------:R-:W-:-:S05]  /*6950*/  F2FP.F16.E4M3.UNPACK_B R26, R26 ;  /* 0x0000001aff1a723e */ /* 0x000fca00020006ff */
[----:B------:R-:W-:-:S05]  /*6960*/  HADD2.F32 R26, -RZ, R26.H0_H0 ;  /* 0x2000001aff1a7230 */ /* 0x000fca0000004100 */
[----:B------:R-:W-:-:S04]  /*6970*/  FMUL R26, R26, R15 ;  /* 0x0000000f1a1a7220 */ /* 0x000fc80000400000 */
[----:B------:R-:W-:Y:S01]  /*6980*/  FFMA R26, R23, R14, R26 ;  /* 0x0000000e171a7223 */ /* 0x000fe2000000001a */
[----:B------:R-:W-:-:S04]  /*6990*/  PRMT R23, RZ, 0x7610, R23 ;  /* 0x00007610ff177816 */ /* 0x000fc80000000017 */
[----:B----4-:R-:W-:-:S05]  /*69a0*/  F2FP.SATFINITE.E4M3.F32.PACK_AB_MERGE_C R27, RZ, R26, RZ ;  /* 0x0000001aff1b723e */ /* 0x010fca00048070ff */
[----:B------:R4:W-:Y:S01]  /*69b0*/  @!P4 STG.E.U8 desc[UR14][R20.64+0x78], R27 ;  /* 0x0000781b1400c986 */ /* 0x0009e2000c10110e */
[----:B------:R-:W-:Y:S05]  /*69c0*/  @P0 BRA `(.L_x_164) ;  /* 0x0000000000040947 */ /* 0x000fea0003800000 */
[----:B------:R0:W5:Y:S02]  /*69d0*/  LDG.E.U8 R23, desc[UR14][R4.64+0x79] ;  /* 0x0000790e04177981 */ /* 0x000164000c1e1100 */
.L_x_164:
[----:B------:R-:W-:Y:S05]  /*69e0*/  BSYNC B1 ;  /* 0x0000000000017941 */ /* 0x000fea0003800000 */
.L_x_163:
[----:B-----5:R-:W-:Y:S01]  /*69f0*/  LOP3.LUT R23, R23, 0xff, RZ, 0xc0, !PT ;  /* 0x000000ff17177812 */ /* 0x020fe200078ec0ff */
[----:B------:R-:W-:Y:S01]  /*6a00*/  BSSY B1, `(.L_x_165) ;  /* 0x000000b000017945 */ /* 0x000fe20003800000 */
[----:B------:R-:W-:Y:S02]  /*6a10*/  ISETP.LT.OR P3, PT, R6, 0x79, !P1 ;  /* 0x000000790600780c */ /* 0x000fe40004f61670 */
[----:B------:R-:W-:-:S05]  /*6a20*/  F2FP.F16.E4M3.UNPACK_B R23, R23 ;  /* 0x00000017ff17723e */ /* 0x000fca00020006ff */
[----:B0-2---:R-:W-:-:S05]  /*6a30*/  HADD2.F32 R4, -RZ, R23.H0_H0 ;  /* 0x20000017ff047230 */ /* 0x005fca0000004100 */
[----:B------:R-:W-:Y:S01]  /*6a40*/  FMUL R5, R4, R15 ;  /* 0x0000000f04057220 */ /* 0x000fe20000400000 */
[----:B------:R-:W-:-:S03]  /*6a50*/  PRMT R4, RZ, 0x7610, R4 ;  /* 0x00007610ff047816 */ /* 0x000fc60000000004 */
[----:B------:R-:W-:-:S05]  /*6a60*/  FFMA R5, R22, R14, R5 ;  /* 0x0000000e16057223 */ /* 0x000fca0000000005 */
[----:B------:R-:W-:-:S05]  /*6a70*/  F2FP.SATFINITE.E4M3.F32.PACK_AB_MERGE_C R5, RZ, R5, RZ ;  /* 0x00000005ff05723e */ /* 0x000fca00048070ff */
[----:B------:R0:W-:Y:S01]  /*6a80*/  @!P0 STG.E.U8 desc[UR14][R20.64+0x79], R5 ;  /* 0x0000790514008986 */ /* 0x0001e2000c10110e */
[----:B------:R-:W-:Y:S05]  /*6a90*/  @P3 BRA `(.L_x_166) ;  /* 0x0000000000043947 */ /* 0x000fea0003800000 */
[----:B------:R2:W5:Y:S02]  /*6aa0*/  LDG.E.U8 R4, desc[UR14][R24.64+0x78] ;  /* 0x0000780e18047981 */ /* 0x000564000c1e1100 */
.L_x_166:
[----:B------:R-:W-:Y:S05]  /*6ab0*/  BSYNC B1 ;  /* 0x0000000000017941 */ /* 0x000fea0003800000 */
.L_x_165:
[----:B-----5:R-:W-:Y:S01]  /*6ac0*/  LOP3.LUT R4, R4, 0xff, RZ, 0xc0, !PT ;  /* 0x000000ff04047812 */ /* 0x020fe200078ec0ff */
[----:B------:R-:W-:Y:S01]  /*6ad0*/  BSSY B1, `(.L_x_167) ;  /* 0x000000b000017945 */ /* 0x000fe20003800000 */
[----:B------:R-:W-:Y:S02]  /*6ae0*/  ISETP.LT.OR P1, PT, R6, 0x7a, !P1 ;  /* 0x0000007a0600780c */ /* 0x000fe40004f21670 */
[----:B------:R-:W-:-:S05]  /*6af0*/  F2FP.F16.E4M3.UNPACK_B R4, R4 ;  /* 0x00000004ff04723e */ /* 0x000fca00020006ff */
[----:B------:R-:W-:-:S05]  /*6b00*/  HADD2.F32 R4, -RZ, R4.H0_H0 ;  /* 0x20000004ff047230 */ /* 0x000fca0000004100 */
[----:B------:R-:W-:-:S04]  /*6b10*/  FMUL R4, R4, R15 ;  /* 0x0000000f04047220 */ /* 0x000fc80000400000 */
[----:B------:R-:W-:-:S05]  /*6b20*/  FFMA R4, R89, R14, R4 ;  /* 0x0000000e59047223 */ /* 0x000fca0000000004 */
[----:B0-----:R-:W-:Y:S02]  /*6b30*/  F2FP.SATFINITE.E4M3.F32.PACK_AB_MERGE_C R5, RZ, R4, RZ ;  /* 0x00000004ff05723e */ /* 0x001fe400048070ff */
[----:B------:R-:W-:-:S03]  /*6b40*/  PRMT R4, RZ, 0x7610, R4 ;  /* 0x00007610ff047816 */ /* 0x000fc60000000004 */
[----:B------:R0:W-:Y:S01]  /*6b50*/  @!P3 STG.E.U8 desc[UR14][R18.64+0x78], R5 ;  /* 0x000078051200b986 */ /* 0x0001e2000c10110e */
[----:B------:R-:W-:Y:S05]  /*6b60*/  @P1 BRA `(.L_x_168) ;  /* 0x0000000000041947 */ /* 0x000fea0003800000 */
[----:B------:R0:W5:Y:S02]  /*6b70*/  LDG.E.U8 R4, desc[UR14][R24.64+0x79] ;  /* 0x0000790e18047981 */ /* 0x000164000c1e1100 */
.L_x_168:
[----:B------:R-:W-:Y:S05]  /*6b80*/  BSYNC B1 ;  /* 0x0000000000017941 */ /* 0x000fea0003800000 */
.L_x_167:
[----:B------:R-:W-:Y:S05]  /*6b90*/  @P1 BRA `(.L_x_169) ;  /* 0x0000001000281947 */ /* 0x000fea0003800000 */
[----:B-----5:R-:W-:-:S04]  /*6ba0*/  LOP3.LUT R4, R4, 0xff, RZ, 0xc0, !PT ;  /* 0x000000ff04047812 */ /* 0x020fc800078ec0ff */
[----:B------:R-:W-:-:S05]  /*6bb0*/  F2FP.F16.E4M3.UNPACK_B R4, R4 ;  /* 0x00000004ff04723e */ /* 0x000fca00020006ff */
[----:B------:R-:W-:-:S05]  /*6bc0*/  HADD2.F32 R4, -RZ, R4.H0_H0 ;  /* 0x20000004ff047230 */ /* 0x000fca0000004100 */
[----:B0-----:R-:W-:-:S04]  /*6bd0*/  FMUL R5, R4, R15 ;  /* 0x0000000f04057220 */ /* 0x001fc80000400000 */
[----:B------:R-:W-:-:S05]  /*6be0*/  FFMA R5, R88, R14, R5 ;  /* 0x0000000e58057223 */ /* 0x000fca0000000005 */
[----:B------:R-:W-:-:S05]  /*6bf0*/  F2FP.SATFINITE.E4M3.F32.PACK_AB_MERGE_C R5, RZ, R5, RZ ;  /* 0x00000005ff05723e */ /* 0x000fca00048070ff */
[----:B------:R0:W-:Y:S01]  /*6c00*/  STG.E.U8 desc[UR14][R18.64+0x79], R5 ;  /* 0x0000790512007986 */ /* 0x0001e2000c10110e */
[----:B------:R-:W-:Y:S05]  /*6c10*/  BRA `(.L_x_169) ;  /* 0x0000001000087947 */ /* 0x000fea0003800000 */
.L_x_40:
[----:B------:R-:W-:Y:S01]  /*6c20*/  ISETP.GE.AND P1, PT, R30, 0x1, PT ;  /* 0x000000011e00780c */ /* 0x000fe20003f26270 */
[-C--:B--2---:R-:W-:Y:S01]  /*6c30*/  FMUL R151, R151, R14.reuse ;  /* 0x0000000e97977220 */ /* 0x084fe20000400000 */
[-C--:B------:R-:W-:Y:S01]  /*6c40*/  FMUL R146, R146, R14.reuse ;  /* 0x0000000e92927220 */ /* 0x080fe20000400000 */
[----:B------:R-:W-:Y:S01]  /*6c50*/  ISETP.GE.AND P0, PT, R30, 0x9, PT ;  /* 0x000000091e00780c */ /* 0x000fe20003f06270 */
[-C--:B------:R-:W-:Y:S01]  /*6c60*/  FMUL R149, R149, R14.reuse ;  /* 0x0000000e95957220 */ /* 0x080fe20000400000 */
[----:B------:R-:W-:Y:S01]  /*6c70*/  ISETP.LT.OR P4, PT, R6, 0x1, !P1 ;  /* 0x000000010600780c */ /* 0x000fe20004f81670 */
[-C--:B------:R-:W-:Y:S01]  /*6c80*/  FMUL R144, R144, R14.reuse ;  /* 0x0000000e90907220 */ /* 0x080fe20000400000 */
[----:B------:R-:W-:Y:S01]  /*6c90*/  ISETP.LT.OR P5, PT, R6, 0x2, !P1 ;  /* 0x000000020600780c */ /* 0x000fe20004fa1670 */
[-C--:B------:R-:W-:Y:S01]  /*6ca0*/  FMUL R147, R147, R14.reuse ;  /* 0x0000000e93937220 */ /* 0x080fe20000400000 */
[----:B------:R-:W-:Y:S01]  /*6cb0*/  F2FP.SATFINITE.E4M3.F32.PACK_AB_MERGE_C R151, RZ, R151, RZ ;  /* 0x00000097ff97723e */ /* 0x000fe200048070ff */
[----:B------:R-:W-:Y:S01]  /*6cc0*/  FMUL R142, R142, R14 ;  /* 0x0000000e8e8e7220 */ /* 0x000fe20000400000 */
[----:B------:R-:W-:Y:S01]  /*6cd0*/  F2FP.SATFINITE.E4M3.F32.PACK_AB_MERGE_C R5, RZ, R146, RZ ;  /* 0x00000092ff05723e */ /* 0x000fe200048070ff */
[-C--:B------:R-:W-:Y:S01]  /*6ce0*/  FMUL R145, R145, R14.reuse ;  /* 0x0000000e91917220 */ /* 0x080fe20000400000 */
[----:B------:R-:W-:Y:S01]  /*6cf0*/  ISETP.LT.OR P3, PT, R6, 0x1, !P0 ;  /* 0x000000010600780c */ /* 0x000fe20004761670 */
[-C--:B------:R-:W-:Y:S01]  /*6d00*/  FMUL R140, R140, R14.reuse ;  /* 0x0000000e8c8c7220 */ /* 0x080fe20000400000 */
[C---:B------:R-:W-:Y:S01]  /*6d10*/  ISETP.LT.OR P6, PT, R6.reuse, 0xa, !P1 ;  /* 0x0000000a0600780c */ /* 0x040fe20004fc1670 */
[-C--:B------:R-:W-:Y:S01]  /*6d20*/  FMUL R143, R143, R14.reuse ;  /* 0x0000000e8f8f7220 */ /* 0x080fe20000400000 */
[----:B------:R-:W-:Y:S01]  /*6d30*/  F2FP.SATFINITE.E4M3.F32.PACK_AB_MERGE_C R149, RZ, R149, RZ ;  /* 0x00000095ff95723e */ /* 0x000fe200048070ff */
[----:B------:R-:W-:Y:S01]  /*6d40*/  @!P4 STG.E.U8 desc[UR14][R20.64], R151 ;  /* 0x000000971400c986 */ /* 0x000fe2000c10110e */
[----:B------:R-:W-:Y:S01]  /*6d50*/  ISETP.LT.OR P4, PT, R6, 0x2, !P0 ;  /* 0x000000020600780c */ /* 0x000fe20004781670 */
[----:B------:R-:W-:Y:S01]  /*6d60*/  FMUL R138, R138, R14 ;  /* 0x0000000e8a8a7220 */ /* 0x000fe20000400000 */
[----:B------:R-:W-:Y:S01]  /*6d70*/  F2FP.SATFINITE.E4M3.F32.PACK_AB_MERGE_C R25, RZ, R144, RZ ;  /* 0x00000090ff19723e */ /* 0x000fe200048070ff */
[----:B------:R0:W-:Y:S01]  /*6d80*/  @!P5 STG.E.U8 desc[UR14][R20.64+0x1], R5 ;  /* 0x000001051400d986 */ /* 0x0001e2000c10110e */
[C---:B------:R-:W-:Y:S01]  /*6d90*/  ISETP.LT.OR P5, PT, R6.reuse, 0x9, !P1 ;  /* 0x000000090600780c */ /* 0x040fe20004fa1670 */
[-C--:B------:R-:W-:Y:S01]  /*6da0*/  FMUL R141, R141, R14.reuse ;  /* 0x0000000e8d8d7220 */ /* 0x080fe20000400000 */
[----:B------:R-:W-:Y:S01]  /*6db0*/  F2FP.SATFINITE.E4M3.F32.PACK_AB_MERGE_C R147, RZ, R147, RZ ;  /* 0x00000093ff93723e */ /* 0x000fe200048070ff */
[----:B------:R-:W-:Y:S01]  /*6dc0*/  @!P3 STG.E.U8 desc[UR14][R18.64], R149 ;  /* 0x000000951200b986 */ /* 0x000fe2000c10110e */
[----:B------:R-:W-:Y:S01]  /*6dd0*/  ISETP.LT.OR P3, PT, R6, 0x9, !P0 ;  /* 0x000000090600780c */ /* 0x000fe20004761670 */
[-C--:B------:R-:W-:Y:S01]  /*6de0*/  FMUL R136, R136, R14.reuse ;  /* 0x0000000e88887220 */ /* 0x080fe20000400000 */
[----:B------:R-:W-:Y:S01]  /*6df0*/  F2FP.SATFINITE.E4M3.F32.PACK_AB_MERGE_C R145, RZ, R145, RZ ;  /* 0x00000091ff91723e */ /* 0x000fe200048070ff */
[-C--:B------:R-:W-:Y:S01]  /*6e00*/  FMUL R139, R139, R14.reuse ;  /* 0x0000000e8b8b7220 */ /* 0x080fe20000400000 */
[----:B------:R-:W-:Y:S01]  /*6e10*/  F2FP.SATFINITE.E4M3.F32.PACK_AB_MERGE_C R143, RZ, R143, RZ ;  /* 0x0000008fff8f723e */ /* 0x000fe200048070ff */
[----:B------:R1:W-:Y:S01]  /*6e20*/  @!P4 STG.E.U8 desc[UR14][R18.64+0x1], R25 ;  /* 0x000001191200c986 */ /* 0x0003e2000c10110e */
[----:B------:R-:W-:Y:S01]  /*6e30*/  ISETP.LT.OR P4, PT, R6, 0xa, !P0 ;  /* 0x0000000a0600780c */ /* 0x000fe20004781670 */
[----:B------:R-:W-:Y:S01]  /*6e40*/  FMUL R134, R134, R14 ;  /* 0x0000000e86867220 */ /* 0x000fe20000400000 */
[----:B0-----:R-:W-:Y:S01]  /*6e50*/  F2FP.SATFINITE.E4M3.F32.PACK_AB_MERGE_C R5, RZ, R142, RZ ;  /* 0x0000008eff05723e */ /* 0x001fe200048070ff */
[----:B------:R-:W-:Y:S01]  /*6e60*/  @!P5 STG.E.U8 desc[UR14][R20.64+0x8], R147 ;  /* 0x000008931400d986 */ /* 0x000fe2000c10110e */
[C---:B------:R-:W-:Y:S01]  /*6e70*/  ISETP.LT.OR P5, PT, R6.reuse, 0x11, !P1 ;  /* 0x000000110600780c */ /* 0x040fe20004fa1670 */
[-C--:B------:R-:W-:Y:S01]  /*6e80*/  FMUL R137, R137, R14.reuse ;  /* 0x0000000e89897220 */ /* 0x080fe20000400000 */
[----:B------:R-:W-:Y:S01]  /*6e90*/  F2FP.SATFINITE.E4M3.F32.PACK_AB_MERGE_C R141, RZ, R141, RZ ;  /* 0x0000008dff8d723e */ /* 0x000fe200048070ff */
[----:B------:R0:W-:Y:S01]  /*6ea0*/  @!P6 STG.E.U8 desc[UR14][R20.64+0x9], R5 ;  /* 0x000009051400e986 */ /* 0x0001e2000c10110e */
[----:B------:R-:W-:Y:S01]  /*6eb0*/  ISETP.LT.OR P6, PT, R6, 0x12, !P1 ;  /* 0x000000120600780c */ /* 0x000fe20004fc1670 */
[----:B------:R-:W-:Y:S01]  /*6ec0*/  FMUL R132, R132, R14 ;  /* 0x0000000e84847220 */ /* 0x000fe20000400000 */
[----:B------:R-:W-:Y:S01]  /*6ed0*/  F2FP.SATFINITE.E4M3.F32.PACK_AB_MERGE_C R139, RZ, R139, RZ ;  /* 0x0000008bff8b723e */ /* 0x000fe200048070ff */
[----:B------:R-:W-:Y:S01]  /*6ee0*/  @!P3 STG.E.U8 desc[UR14][R18.64+0x8], R145 ;  /* 0x000008911200b986 */ /* 0x000fe2000c10110e */
[----:B-1----:R-:W-:Y:S01]  /*6ef0*/  F2FP.SATFINITE.E4M3.F32.PACK_AB_MERGE_C R25, RZ, R140, RZ ;  /* 0x0000008cff19723e */ /* 0x002fe200048070ff */
[-C--:B------:R-:W-:Y:S01]  /*6f00*/  FMUL R135, R135, R14.reuse ;  /* 0x0000000e87877220 */ /* 0x080fe20000400000 */
[----:B------:R-:W-:Y:S01]  /*6f10*/  ISETP.LT.OR P3, PT, R6, 0x11, !P0 ;  /* 0x000000110600780c */ /* 0x000fe20004761670 */
[-C--:B------:R-:W-:Y:S01]  /*6f20*/  FMUL R130, R130, R14.reuse ;  /* 0x0000000e82827220 */ /* 0x080fe20000400000 */
[----:B------:R-:W-:Y:S01]  /*6f30*/  F2FP.SATFINITE.E4M3.F32.PACK_AB_MERGE_C R137, RZ, R137, RZ ;  /* 0x00000089ff89723e */ /* 0x000fe200048070ff */
[----:B------:R1:W-:Y:S01]  /*6f40*/  @!P4 STG.E.U8 desc[UR14][R18.64+0x9], R25 ;  /* 0x000009191200c986 */ /* 0x0003e2000c10110e */
[C---:B------:R-:W-:Y:S01]  /*6f50*/  ISETP.LT.OR P4, PT, R6.reuse, 0x12, !P0 ;  /* 0x000000120600780c */ /* 0x040fe20004781670 */
[----:B------:R-:W-:Y:S01]  /*6f60*/  FMUL R133, R133, R14 ;  /* 0x0000000e85857220 */ /* 0x000fe20000400000 */
[----:B0-----:R-:W-:Y:S01]  /*6f70*/  F2FP.SATFINITE.E4M3.F32.PACK_AB_MERGE_C R5, RZ, R138, RZ ;  /* 0x0000008aff05723e */ /* 0x001fe200048070ff */
[----:B------:R-:W-:Y:S01]  /*6f80*/  @!P5 STG.E.U8 desc[UR14][R20.64+0x10], R143 ;  /* 0x0000108f1400d986 */ /* 0x000fe2000c10110e */
[----:B------:R-:W-:Y:S01]  /*6f90*/  ISETP.LT.OR P5, PT, R6, 0x19, !P1 ;  /* 0x000000190600780c */ /* 0x000fe20004fa1670 */
[-C--:B------:R-:W-:Y:S01]  /*6fa0*/  FMUL R128, R128, R14.reuse ;  /* 0x0000000e80807220 */ /* 0x080fe20000400000 */
[----:B------:R-:W-:Y:S01]  /*6fb0*/  F2FP.SATFINITE.E4M3.F32.PACK_AB_MERGE_C R135, RZ, R135, RZ ;  /* 0x00000087ff87723e */ /* 0x000fe200048070ff */
[----:B------:R0:W-:Y:S01]  /*6fc0*/  @!P6 STG.E.U8 desc[UR14][R20.64+0x11], R5 ;  /* 0x000011051400e986 */ /* 0x0001e2000c10110e */
[----:B------:R-:W-:Y:S01]  /*6fd0*/  ISETP.LT.OR P6, PT, R6, 0x1a, !P1 ;  /* 0x0000001a0600780c */ /* 0x000fe20004fc1670 */
[-C--:B------:R-:W-:Y:S01]  /*6fe0*/  FMUL R131, R131, R14.reuse ;  /* 0x0000000e83837220 */ /* 0x080fe20000400000 */
[----:B------:R-:W-:Y:S01]  /*6ff0*/  FMUL R126, R126, R14 ;  /* 0x0000000e7e7e7220 */ /* 0x000fe20000400000 */
[----:B-1----:R-:W-:Y:S01]  /*7000*/  F2FP.SATFINITE.E4M3.F32.PACK_AB_MERGE_C R25, RZ, R136, RZ ;  /* 0x00000088ff19723e */ /* 0x002fe200048070ff */
[----:B------:R-:W-:Y:S01]  /*7010*/  @!P3 STG.E.U8 desc[UR14][R18.64+0x10], R141 ;  /* 0x0000108d1200b986 */ /* 0x000fe2000c10110e */
[C---:B------:R-:W-:Y:S01]  /*7020*/  ISETP.LT.OR P3, PT, R6.reuse, 0x19, !P0 ;  /* 0x000000190600780c */ /* 0x040fe20004761670 */
        /* <DEDUP_REMOVED lines=37> */
[-C--:B------:R-:W-:Y:S01]  /*7280*/  FMUL R114, R114, R14.reuse ;  /* 0x0000000e72727220 */ /* 0x080fe20000400000 */
        /* <DEDUP_REMOVED lines=81> */
[C---:B------:R-:W-:Y:S01]  /*77a0*/  ISETP.LT.OR P6, PT, R6.reuse, 0x52, !P1 ;  /* 0x000000520600780c */ /* 0x040fe20004fc1670 */
        /* <DEDUP_REMOVED lines=22> */
[----:B------:R-:W-:-:S02]  /*7910*/  ISETP.LT.OR P3, PT, R6, 0x59, !P0 ;  /* 0x000000590600780c */ /* 0x000fc40004761670 */
[----:B------:R-:W-:Y:S01]  /*7920*/  F2FP.SATFINITE.E4M3.F32.PACK_AB_MERGE_C R93, RZ, R93, RZ ;  /* 0x0000005dff5d723e */ /* 0x000fe200048070ff */
[----:B------:R1:W-:Y:S01]  /*7930*/  @!P4 STG.E.U8 desc[UR14][R18.64+0x51], R25 ;  /* 0x000051191200c986 */ /* 0x0003e2000c10110e */
[C---:B------:R-:W-:Y:S02]  /*7940*/  ISETP.LT.OR P4, PT, R6.reuse, 0x5a, !P0 ;  /* 0x0000005a0600780c */ /* 0x040fe40004781670 */
[----:B0-----:R-:W-:Y:S01]  /*7950*/  F2FP.SATFINITE.E4M3.F32.PACK_AB_MERGE_C R5, RZ, R102, RZ ;  /* 0x00000066ff05723e */ /* 0x001fe200048070ff */
[----:B------:R-:W-:Y:S01]  /*7960*/  @!P5 STG.E.U8 desc[UR14][R20.64+0x58], R107 ;  /* 0x0000586b1400d986 */ /* 0x000fe2000c10110e */
[C---:B------:R-:W-:Y:S02]  /*7970*/  ISETP.LT.OR P5, PT, R6.reuse, 0x61, !P1 ;  /* 0x000000610600780c */ /* 0x040fe40004fa1670 */
[----:B------:R-:W-:Y:S01]  /*7980*/  F2FP.SATFINITE.E4M3.F32.PACK_AB_MERGE_C R23, RZ, R23, RZ ;  /* 0x00000017ff17723e */ /* 0x000fe200048070ff */
[----:B------:R0:W-:Y:S01]  /*7990*/  @!P6 STG.E.U8 desc[UR14][R20.64+0x59], R5 ;  /* 0x000059051400e986 */ /* 0x0001e2000c10110e */
[----:B------:R-:W-:-:S02]  /*79a0*/  ISETP.LT.OR P6, PT, R6, 0x62, !P1 ;  /* 0x000000620600780c */ /* 0x000fc40004fc1670 */
[----:B------:R-:W-:Y:S01]  /*79b0*/  F2FP.SATFINITE.E4M3.F32.PACK_AB_MERGE_C R89, RZ, R89, RZ ;  /* 0x00000059ff59723e */ /* 0x000fe200048070ff */
[----:B------:R-:W-:Y:S01]  /*79c0*/  @!P3 STG.E.U8 desc[UR14][R18.64+0x58], R105 ;  /* 0x000058691200b986 */ /* 0x000fe2000c10110e */
[----:B-1----:R-:W-:Y:S02]  /*79d0*/  F2FP.SATFINITE.E4M3.F32.PACK_AB_MERGE_C R25, RZ, R100, RZ ;  /* 0x00000064ff19723e */ /* 0x002fe400048070ff */
[C---:B------:R-:W-:Y:S02]  /*79e0*/  ISETP.LT.OR P3, PT, R6.reuse, 0x61, !P0 ;  /* 0x000000610600780c */ /* 0x040fe40004761670 */
[----:B------:R-:W-:Y:S01]  /*79f0*/  F2FP.SATFINITE.E4M3.F32.PACK_AB_MERGE_C R27, RZ, R88, RZ ;  /* 0x00000058ff1b723e */ /* 0x000fe200048070ff */
[----:B------:R1:W-:Y:S01]  /*7a00*/  @!P4 STG.E.U8 desc[UR14][R18.64+0x59], R25 ;  /* 0x000059191200c986 */ /* 0x0003e2000c10110e */
[C---:B------:R-:W-:Y:S02]  /*7a10*/  ISETP.LT.OR P4, PT, R6.reuse, 0x62, !P0 ;  /* 0x000000620600780c */ /* 0x040fe40004781670 */
[----:B0-----:R-:W-:Y:S01]  /*7a20*/  F2FP.SATFINITE.E4M3.F32.PACK_AB_MERGE_C R5, RZ, R98, RZ ;  /* 0x00000062ff05723e */ /* 0x001fe200048070ff */
[----:B------:R-:W-:Y:S01]  /*7a30*/  @!P5 STG.E.U8 desc[UR14][R20.64+0x60], R101 ;  /* 0x000060651400d986 */ /* 0x000fe2000c10110e */
[----:B------:R-:W-:-:S03]  /*7a40*/  ISETP.LT.OR P5, PT, R6, 0x69, !P1 ;  /* 0x000000690600780c */ /* 0x000fc60004fa1670 */
[----:B------:R0:W-:Y:S01]  /*7a50*/  @!P6 STG.E.U8 desc[UR14][R20.64+0x61], R5 ;  /* 0x000061051400e986 */ /* 0x0001e2000c10110e */
[C---:B------:R-:W-:Y:S02]  /*7a60*/  ISETP.LT.OR P6, PT, R6.reuse, 0x6a, !P1 ;  /* 0x0000006a0600780c */ /* 0x040fe40004fc1670 */
[----:B-1----:R-:W-:Y:S01]  /*7a70*/  F2FP.SATFINITE.E4M3.F32.PACK_AB_MERGE_C R25, RZ, R96, RZ ;  /* 0x00000060ff19723e */ /* 0x002fe200048070ff */
[----:B------:R-:W-:Y:S01]  /*7a80*/  @!P3 STG.E.U8 desc[UR14][R18.64+0x60], R103 ;  /* 0x000060671200b986 */ /* 0x000fe2000c10110e */
[----:B------:R-:W-:-:S03]  /*7a90*/  ISETP.LT.OR P3, PT, R6, 0x69, !P0 ;  /* 0x000000690600780c */ /* 0x000fc60004761670 */
        /* <DEDUP_REMOVED lines=12> */
[C---:B------:R-:W-:Y:S01]  /*7b60*/  ISETP.LT.OR P1, PT, R6.reuse, 0x7a, !P1 ;  /* 0x0000007a0600780c */ /* 0x040fe20004f21670 */
[----:B------:R2:W-:Y:S01]  /*7b70*/  @!P5 STG.E.U8 desc[UR14][R20.64+0x70], R95 ;  /* 0x0000705f1400d986 */ /* 0x0005e2000c10110e */
[C---:B------:R-:W-:Y:S02]  /*7b80*/  ISETP.LT.OR P5, PT, R6.reuse, 0x72, !P0 ;  /* 0x000000720600780c */ /* 0x040fe400047a1670 */
[----:B0-----:R-:W-:Y:S01]  /*7b90*/  F2FP.SATFINITE.E4M3.F32.PACK_AB_MERGE_C R5, RZ, R90, RZ ;  /* 0x0000005aff05723e */ /* 0x001fe200048070ff */
[----:B------:R2:W-:Y:S01]  /*7ba0*/  @!P6 STG.E.U8 desc[UR14][R20.64+0x71], R91 ;  /* 0x0000715b1400e986 */ /* 0x0005e2000c10110e */
[C---:B------:R-:W-:Y:S02]  /*7bb0*/  ISETP.LT.OR P6, PT, R6.reuse, 0x79, !P0 ;  /* 0x000000790600780c */ /* 0x040fe400047c1670 */
[----:B------:R-:W-:Y:S01]  /*7bc0*/  ISETP.LT.OR P0, PT, R6, 0x7a, !P0 ;  /* 0x0000007a0600780c */ /* 0x000fe20004701670 */
[----:B------:R2:W-:Y:S01]  /*7bd0*/  @!P3 STG.E.U8 desc[UR14][R18.64+0x70], R93 ;  /* 0x0000705d1200b986 */ /* 0x0005e2000c10110e */
[----:B-1----:R-:W-:-:S05]  /*7be0*/  F2FP.SATFINITE.E4M3.F32.PACK_AB_MERGE_C R25, RZ, R22, RZ ;  /* 0x00000016ff19723e */ /* 0x002fca00048070ff */
[----:B------:R2:W-:Y:S04]  /*7bf0*/  @!P5 STG.E.U8 desc[UR14][R18.64+0x71], R5 ;  /* 0x000071051200d986 */ /* 0x0005e8000c10110e */
[----:B------:R2:W-:Y:S04]  /*7c00*/  @!P4 STG.E.U8 desc[UR14][R20.64+0x78], R23 ;  /* 0x000078171400c986 */ /* 0x0005e8000c10110e */
[----:B------:R2:W-:Y:S04]  /*7c10*/  @!P1 STG.E.U8 desc[UR14][R20.64+0x79], R25 ;  /* 0x0000791914009986 */ /* 0x0005e8000c10110e */
[----:B------:R2:W-:Y:S04]  /*7c20*/  @!P6 STG.E.U8 desc[UR14][R18.64+0x78], R89 ;  /* 0x000078591200e986 */ /* 0x0005e8000c10110e */
[----:B------:R2:W-:Y:S02]  /*7c30*/  @!P0 STG.E.U8 desc[UR14][R18.64+0x79], R27 ;  /* 0x0000791b12008986 */ /* 0x0005e4000c10110e */
.L_x_169:
[----:B------:R-:W-:Y:S05]  /*7c40*/  BSYNC B0 ;  /* 0x0000000000007941 */ /* 0x000fea0003800000 */
.L_x_39:
[C---:B------:R-:W-:Y:S01]  /*7c50*/  LEA R2, P0, R8.reuse, R2, 0x1 ;  /* 0x0000000208027211 */ /* 0x040fe200078008ff */
[----:B------:R-:W-:Y:S01]  /*7c60*/  ULDC.64 UR6, c[0x0][0x650] ;  /* 0x0001940000067ab9 */ /* 0x000fe20000000a00 */
[----:B-----5:R-:W-:Y:S01]  /*7c70*/  IMAD.U32 R4, RZ, RZ, UR12 ;  /* 0x0000000cff047e24 */ /* 0x020fe2000f8e00ff */
[----:B0-2---:R-:W-:Y:S01]  /*7c80*/  PRMT R18, RZ, 0x7610, R18 ;  /* 0x00007610ff127816 */ /* 0x005fe20000000012 */
[----:B------:R-:W-:Y:S01]  /*7c90*/  IMAD.MOV.U32 R6, RZ, RZ, -0x1 ;  /* 0xffffffffff067424 */ /* 0x000fe200078e00ff */
[----:B------:R-:W-:Y:S01]  /*7ca0*/  LEA.HI.X R3, R8, R3, R0, 0x1, P0 ;  /* 0x0000000308037211 */ /* 0x000fe200000f0c00 */
[----:B------:R0:W-:Y:S01]  /*7cb0*/  SYNCS.ARRIVE.TRANS64.A1T0 RZ, [R4+UR22], RZ ;  /* 0x000000ff04ff79a7 */ /* 0x0001e20008100016 */
[----:B------:R-:W-:Y:S01]  /*7cc0*/  ISETP.GE.U32.AND P0, PT, R2, UR6, PT ;  /* 0x0000000602007c0c */ /* 0x000fe2000bf06070 */
[----:B------:R-:W-:-:S03]  /*7cd0*/  IMAD.MOV.U32 R5, RZ, RZ, -0x1 ;  /* 0xffffffffff057424 */ /* 0x000fc600078e00ff */
[----:B------:R-:W-:Y:S01]  /*7ce0*/  ISETP.GE.U32.AND.EX P0, PT, R3, UR7, PT, P0 ;  /* 0x0000000703007c0c */ /* 0x000fe2000bf06100 */
[----:B0-----:R-:W-:-:S12]  /*7cf0*/  IMAD.MOV.U32 R4, RZ, RZ, -0x1 ;  /* 0xffffffffff047424 */ /* 0x001fd800078e00ff */
[----:B------:R-:W-:Y:S05]  /*7d00*/  @P0 BRA `(.L_x_170) ;  /* 0x0000000400600947 */ /* 0x000fea0003800000 */
[----:B------:R-:W0:Y:S01]  /*7d10*/  S2R R28, SR_CTAID.X ;  /* 0x00000000001c7919 */ /* 0x000e220000002500 */
[----:B------:R-:W2:Y:S01]  /*7d20*/  LDC.64 R22, c[0x0][0x628] ;  /* 0x00018a00ff167b82 */ /* 0x000ea20000000a00 */
[----:B------:R-:W-:Y:S01]  /*7d30*/  ULDC UR6, c[0x0][0x150] ;  /* 0x0000540000067ab9 */ /* 0x000fe20000000800 */
[----:B-1--4-:R-:W-:Y:S01]  /*7d40*/  IMAD.MOV.U32 R20, RZ, RZ, R2 ;  /* 0x000000ffff147224 */ /* 0x012fe200078e0002 */
[----:B------:R-:W1:Y:S01]  /*7d50*/  S2R R30, SR_CTAID.Y ;  /* 0x00000000001e7919 */ /* 0x000e620000002600 */
[----:B------:R-:W-:-:S04]  /*7d60*/  IMAD.MOV.U32 R21, RZ, RZ, R3 ;  /* 0x000000ffff157224 */ /* 0x000fc800078e0003 */
[----:B------:R-:W4:Y:S08]  /*7d70*/  LDC R31, c[0x0][0x144] ;  /* 0x00005100ff1f7b82 */ /* 0x000f300000000800 */
[----:B------:R-:W1:Y:S08]  /*7d80*/  LDC R6, c[0x0][0x630] ;  /* 0x00018c00ff067b82 */ /* 0x000e700000000800 */
[----:B------:R-:W1:Y:S01]  /*7d90*/  LDC.64 R26, c[0x0][0x620] ;  /* 0x00018800ff1a7b82 */ /* 0x000e620000000a00 */
[----:B--2---:R-:W-:-:S04]  /*7da0*/  ISETP.NE.U32.AND P0, PT, R22, RZ, PT ;  /* 0x000000ff1600720c */ /* 0x004fc80003f05070 */
[----:B------:R-:W-:Y:S02]  /*7db0*/  ISETP.NE.AND.EX P0, PT, R23, RZ, PT, P0 ;  /* 0x000000ff1700720c */ /* 0x000fe40003f05300 */
[----:B0-----:R-:W-:-:S05]  /*7dc0*/  I2FP.F32.U32 R4, R28 ;  /* 0x0000001c00047245 */ /* 0x001fca0000201000 */
[----:B------:R-:W-:-:S04]  /*7dd0*/  FMUL R4, R4, UR6 ;  /* 0x0000000604047c20 */ /* 0x000fc80008400000 */
[----:B------:R0:W2:Y:S02]  /*7de0*/  F2I.U32.TRUNC.NTZ R29, R4 ;  /* 0x00000004001d7305 */ /* 0x0000a4000020f000 */
[----:B----4-:R-:W-:Y:S05]  /*7df0*/  @!P0 BRA `(.L_x_171) ;  /* 0x0000000000288947 */ /* 0x010fea0003800000 */
[----:B------:R-:W4:Y:S02]  /*7e00*/  LDC R5, c[0x0][0x634] ;  /* 0x00018d00ff057b82 */ /* 0x000f240000000800 */
[----:B----4-:R-:W-:-:S05]  /*7e10*/  IADD3 R21, P0, R2, R5, RZ ;  /* 0x0000000502157210 */ /* 0x010fca0007f1e0ff */
[----:B---3--:R-:W-:-:S04]  /*7e20*/  IMAD.X R25, RZ, RZ, R3, P0 ;  /* 0x000000ffff197224 */ /* 0x008fc800000e0603 */
[----:B0-----:R-:W-:-:S04]  /*7e30*/  IMAD.WIDE.U32 R4, R25, R22, RZ ;  /* 0x0000001619047225 */ /* 0x001fc800078e00ff */
[----:B------:R-:W-:-:S04]  /*7e40*/  IMAD.WIDE.U32 R18, P0, R21, R23, R4 ;  /* 0x0000001715127225 */ /* 0x000fc80007800004 */
[----:B------:R-:W-:-:S04]  /*7e50*/  IMAD.WIDE.U32 R4, R21, R22, RZ ;  /* 0x0000001615047225 */ /* 0x000fc800078e00ff */
[----:B------:R-:W-:Y:S01]  /*7e60*/  IMAD.X R21, RZ, RZ, RZ, P0 ;  /* 0x000000ffff157224 */ /* 0x000fe200000e06ff */
[----:B------:R-:W-:Y:S01]  /*7e70*/  IADD3 RZ, P0, R5, R18, RZ ;  /* 0x0000001205ff7210 */ /* 0x000fe20007f1e0ff */
[----:B------:R-:W-:-:S04]  /*7e80*/  IMAD.MOV.U32 R20, RZ, RZ, R19 ;  /* 0x000000ffff147224 */ /* 0x000fc800078e0013 */
[----:B------:R-:W-:-:S08]  /*7e90*/  IMAD.WIDE.U32.X R20, R25, R23, R20, P0 ;  /* 0x0000001719147225 */ /* 0x000fd000000e0414 */
.L_x_171:
[-CC-:B-1-3--:R-:W-:Y:S01]  /*7ea0*/  SHF.R.U64 R24, R20, R6.reuse, R21.reuse ;  /* 0x0000000614187219 */ /* 0x18afe20000001215 */
[----:B------:R-:W1:Y:S01]  /*7eb0*/  LDC.64 R34, c[0x0][0x640] ;  /* 0x00019000ff227b82 */ /* 0x000e620000000a00 */
[----:B0-----:R-:W-:Y:S01]  /*7ec0*/  SHF.R.U32.HI R4, RZ, R6, R21 ;  /* 0x00000006ff047219 */ /* 0x001fe20000011615 */
[----:B--2---:R-:W-:Y:S01]  /*7ed0*/  IMAD.MOV R29, RZ, RZ, -R29 ;  /* 0x000000ffff1d7224 */ /* 0x004fe200078e0a1d */
[----:B------:R-:W-:Y:S01]  /*7ee0*/  IADD3 R19, P0, RZ, -R24, RZ ;  /* 0x80000018ff137210 */ /* 0x000fe20007f1e0ff */
[----:B------:R-:W-:Y:S01]  /*7ef0*/  ULDC UR6, c[0x0][0x154] ;  /* 0x0000550000067ab9 */ /* 0x000fe20000000800 */
[----:B------:R-:W-:Y:S02]  /*7f00*/  IMAD.MOV.U32 R21, RZ, RZ, 0x1 ;  /* 0x00000001ff157424 */ /* 0x000fe400078e00ff */
[----:B------:R-:W-:Y:S01]  /*7f10*/  IMAD R29, R31, R29, R28 ;  /* 0x0000001d1f1d7224 */ /* 0x000fe200078e021c */
[----:B------:R-:W0:Y:S01]  /*7f20*/  LDC R18, c[0x0][0x618] ;  /* 0x00018600ff127b82 */ /* 0x000e220000000800 */
[----:B------:R-:W-:-:S04]  /*7f30*/  IMAD.X R5, RZ, RZ, ~R4, P0 ;  /* 0x000000ffff057224 */ /* 0x000fc800000e0e04 */
[-C--:B------:R-:W-:Y:S02]  /*7f40*/  IMAD R6, R5, R26.reuse, RZ ;  /* 0x0000001a05067224 */ /* 0x080fe400078e02ff */
[C---:B------:R-:W-:Y:S01]  /*7f50*/  IMAD.WIDE.U32 R4, R19.reuse, R26, R2 ;  /* 0x0000001a13047225 */ /* 0x040fe200078e0002 */
[----:B------:R-:W2:Y:S03]  /*7f60*/  LDC R20, c[0x0][0x608] ;  /* 0x00018200ff147b82 */ /* 0x000ea60000000800 */
[----:B------:R-:W-:Y:S01]  /*7f70*/  IMAD R19, R19, R27, R6 ;  /* 0x0000001b13137224 */ /* 0x000fe200078e0206 */
[----:B------:R-:W-:-:S03]  /*7f80*/  I2FP.F32.U32 R6, R30 ;  /* 0x0000001e00067245 */ /* 0x000fc60000201000 */
[----:B------:R-:W-:Y:S01]  /*7f90*/  IMAD.IADD R5, R5, 0x1, R19 ;  /* 0x0000000105057824 */ /* 0x000fe200078e0213 */
[----:B------:R-:W3:Y:S01]  /*7fa0*/  LDC R32, c[0x0][0x658] ;  /* 0x00019600ff207b82 */ /* 0x000ee20000000800 */
[----:B-1----:R-:W-:Y:S01]  /*7fb0*/  ISETP.NE.U32.AND P0, PT, R34, RZ, PT ;  /* 0x000000ff2200720c */ /* 0x002fe20003f05070 */
[----:B------:R-:W-:-:S03]  /*7fc0*/  IMAD.MOV.U32 R19, RZ, RZ, -0x1 ;  /* 0xffffffffff137424 */ /* 0x000fc600078e00ff */
[----:B------:R-:W-:-:S03]  /*7fd0*/  ISETP.NE.AND.EX P0, PT, R35, RZ, PT, P0 ;  /* 0x000000ff2300720c */ /* 0x000fc60003f05300 */
[----:B------:R-:W1:Y:S01]  /*7fe0*/  LDC R27, c[0x0][0x148] ;  /* 0x00005200ff1b7b82 */ /* 0x000e620000000800 */
[-CC-:B0-----:R-:W-:Y:S02]  /*7ff0*/  SHF.R.U64 R22, R4, R18.reuse, R5.reuse ;  /* 0x0000001204167219 */ /* 0x181fe40000001205 */
[----:B------:R-:W-:Y:S01]  /*8000*/  SHF.R.U32.HI R5, RZ, R18, R5 ;  /* 0x00000012ff057219 */ /* 0x000fe20000011605 */
[----:B------:R-:W-:-:S04]  /*8010*/  FMUL R18, R6, UR6 ;  /* 0x0000000606127c20 */ /* 0x000fc80008400000 */
[----:B------:R-:W0:Y:S01]  /*8020*/  LDC R28, c[0x0][0x600] ;  /* 0x00018000ff1c7b82 */ /* 0x000e220000000800 */
[----:B------:R4:W0:Y:S01]  /*8030*/  F2I.U32.TRUNC.NTZ R25, R18 ;  /* 0x0000001200197305 */ /* 0x000822000020f000 */
[-CC-:B--2---:R-:W-:Y:S02]  /*8040*/  SHF.R.U64 R6, R22, R20.reuse, R5.reuse ;  /* 0x0000001416067219 */ /* 0x184fe40000001205 */
[----:B------:R-:W-:-:S04]  /*8050*/  SHF.R.U32.HI R5, RZ, R20, R5 ;  /* 0x00000014ff057219 */ /* 0x000fc80000011605 */
[----:B------:R-:W2:Y:S01]  /*8060*/  LDC R33, c[0x0][0x648] ;  /* 0x00019200ff217b82 */ /* 0x000ea20000000800 */
[-CC-:B---3--:R-:W-:Y:S02]  /*8070*/  SHF.R.U64 R26, R6, R32.reuse, R5.reuse ;  /* 0x00000020061a7219 */ /* 0x188fe40000001205 */
[-C--:B------:R-:W-:Y:S02]  /*8080*/  SHF.L.U32 R19, R19, R32.reuse, RZ ;  /* 0x0000002013137219 */ /* 0x080fe400000006ff */
[-C--:B------:R-:W-:Y:S01]  /*8090*/  SHF.R.U32.HI R5, RZ, R32.reuse, R5 ;  /* 0x00000020ff057219 */ /* 0x080fe20000011605 */
[----:B------:R-:W-:Y:S01]  /*80a0*/  IMAD.MOV.U32 R4, RZ, RZ, R26 ;  /* 0x000000ffff047224 */ /* 0x000fe200078e001a */
[----:B------:R-:W-:Y:S01]  /*80b0*/  SHF.L.U32 R32, R21, R32, RZ ;  /* 0x0000002015207219 */ /* 0x000fe200000006ff */
[----:B------:R-:W3:Y:S01]  /*80c0*/  LDC R36, c[0x0][0x638] ;  /* 0x00018e00ff247b82 */ /* 0x000ee20000000800 */
[----:B------:R-:W-:-:S07]  /*80d0*/  LOP3.LUT R31, RZ, R19, RZ, 0x33, !PT ;  /* 0x00000013ff1f7212 */ /* 0x000fce00078e33ff */
[----:B------:R-:W0:Y:S01]  /*80e0*/  LDC R37, c[0x0][0x610] ;  /* 0x00018400ff257b82 */ /* 0x000e220000000800 */
[----:B----4-:R-:W-:Y:S05]  /*80f0*/  @!P0 BRA `(.L_x_172) ;  /* 0x0000000000288947 */ /* 0x010fea0003800000 */
[----:B------:R-:W4:Y:S02]  /*8100*/  LDC R21, c[0x0][0x64c] ;  /* 0x00019300ff157b82 */ /* 0x000f240000000800 */
[----:B----4-:R-:W-:-:S05]  /*8110*/  IADD3 R21, P0, R26, R21, RZ ;  /* 0x000000151a157210 */ /* 0x010fca0007f1e0ff */
        /* <DEDUP_REMOVED lines=8> */
.L_x_172:
[----:B--2---:R-:W-:Y:S01]  /*81a0*/  SHF.R.U64 R4, R4, R33, R5 ;  /* 0x0000002104047219 */ /* 0x004fe20000001205 */
[----:B0-----:R-:W-:Y:S01]  /*81b0*/  VIADD R21, R28, 0xffffffff ;  /* 0xffffffff1c157836 */ /* 0x001fe20000000000 */
[----:B------:R-:W-:Y:S01]  /*81c0*/  LOP3.LUT R19, R6, R31, RZ, 0xc0, !PT ;  /* 0x0000001f06137212 */ /* 0x000fe200078ec0ff */
[----:B------:R-:W-:Y:S02]  /*81d0*/  IMAD.MOV R25, RZ, RZ, -R25 ;  /* 0x000000ffff197224 */ /* 0x000fe400078e0a19 */
[----:B------:R-:W-:Y:S02]  /*81e0*/  IMAD.MOV R5, RZ, RZ, -R4 ;  /* 0x000000ffff057224 */ /* 0x000fe400078e0a04 */
[----:B------:R-:W-:Y:S01]  /*81f0*/  IMAD R6, R32, R4, R19 ;  /* 0x0000000420067224 */ /* 0x000fe200078e0213 */
[----:B------:R-:W-:Y:S01]  /*8200*/  LOP3.LUT R19, R22, R21, RZ, 0xc0, !PT ;  /* 0x0000001516137212 */ /* 0x000fe200078ec0ff */
[----:B-1----:R-:W-:Y:S02]  /*8210*/  @P2 IMAD R29, R27, R25, R30 ;  /* 0x000000191b1d2224 */ /* 0x002fe400078e021e */
[----:B---3--:R-:W-:-:S02]  /*8220*/  IMAD R4, R5, R36, R26 ;  /* 0x0000002405047224 */ /* 0x008fc400078e021a */
[----:B------:R-:W-:Y:S02]  /*8230*/  IMAD R6, R6, R37, R29 ;  /* 0x0000002506067224 */ /* 0x000fe400078e021d */
[----:B------:R-:W-:Y:S02]  /*8240*/  IMAD R19, R4, R28, R19 ;  /* 0x0000001c04137224 */ /* 0x000fe400078e0213 */
[----:B------:R-:W-:Y:S02]  /*8250*/  IMAD.MOV.U32 R18, RZ, RZ, 0x1 ;  /* 0x00000001ff127424 */ /* 0x000fe400078e00ff */
[----:B------:R-:W-:Y:S01]  /*8260*/  IMAD.MOV.U32 R4, RZ, RZ, R24 ;  /* 0x000000ffff047224 */ /* 0x000fe200078e0018 */
[----:B------:R-:W-:Y:S02]  /*8270*/  SEL R5, R19, R6, !P2 ;  /* 0x0000000613057207 */ /* 0x000fe40005000000 */
[----:B------:R-:W-:-:S07]  /*8280*/  SEL R6, R6, R19, !P2 ;  /* 0x0000001306067207 */ /* 0x000fce0005000000 */
.L_x_170:
[----:B------:R-:W-:Y:S02]  /*8290*/  LOP3.LUT P0, RZ, R18, 0xff, RZ, 0xc0, !PT ;  /* 0x000000ff12ff7812 */ /* 0x000fe4000780c0ff */
[----:B------:R-:W-:-:S11]  /*82a0*/  LOP3.LUT R150, R150, 0x1, RZ, 0x3c, !PT ;  /* 0x0000000196967812 */ /* 0x000fd600078e3cff */
[----:B------:R-:W-:Y:S05]  /*82b0*/  @P0 BRA `(.L_x_173) ;  /* 0xffffff9000e00947 */ /* 0x000fea000383ffff */
[----:B------:R-:W-:Y:S05]  /*82c0*/  EXIT ;  /* 0x000000000000794d */ /* 0x000fea0003800000 */
.L_x_17:
[----:B------:R-:W-:-:S08]  /*82d0*/  ISETP.NE.AND P0, PT, R18, RZ, PT ;  /* 0x000000ff1200720c */ /* 0x000fd00003f05270 */
[----:B--23-5:R-:W0:-:S00]  /*82e0*/  USETMAXREG.DEALLOC.CTAPOOL 0x28 ;  /* 0x00000028000079c8 */ /* 0x02ce0000080e0500 */
[----:B------:R-:W-:Y:S05]  /*82f0*/  @P0 EXIT ;  /* 0x000000000000094d */ /* 0x000fea0003800000 */
[----:B0-----:R-:W-:Y:S01]  /*8300*/  LOP3.LUT P0, RZ, R20, 0xff, RZ, 0xc0, !PT ;  /* 0x000000ff14ff7812 */ /* 0x001fe2000780c0ff */
[----:B------:R-:W-:Y:S02]  /*8310*/  IMAD.MOV.U32 R12, RZ, RZ, 0x1 ;  /* 0x00000001ff0c7424 */ /* 0x000fe400078e00ff */
[----:B------:R-:W-:-:S10]  /*8320*/  IMAD.MOV.U32 R13, RZ, RZ, RZ ;  /* 0x000000ffff0d7224 */ /* 0x000fd400078e00ff */
[----:B------:R-:W-:Y:S05]  /*8330*/  @!P0 BRA `(.L_x_174) ;  /* 0x0000000c00288947 */ /* 0x000fea0003800000 */
[----:B------:R-:W0:Y:S01]  /*8340*/  S2R R17, SR_CgaCtaId ;  /* 0x0000000000117919 */ /* 0x000e220000008800 */
[----:B------:R-:W-:Y:S01]  /*8350*/  LOP3.LUT P0, RZ, R11, 0x1f, RZ, 0xc0, !PT ;  /* 0x0000001f0bff7812 */ /* 0x000fe2000780c0ff */
[----:B------:R-:W-:Y:S01]  /*8360*/  ULDC UR5, c[0x0][0x658] ;  /* 0x0001960000057ab9 */ /* 0x000fe20000000800 */
[----:B------:R-:W-:Y:S01]  /*8370*/  UMOV UR6, 0xffffffff ;  /* 0xffffffff00067882 */ /* 0x000fe20000000000 */
[----:B------:R-:W-:Y:S01]  /*8380*/  BSSY B0, `(.L_x_174) ;  /* 0x00000c5000007945 */ /* 0x000fe20003800000 */
[----:B------:R-:W-:Y:S01]  /*8390*/  USHF.L.U32 UR6, UR6, UR5, URZ ;  /* 0x0000000506067299 */ /* 0x000fe2000800063f */
[C---:B------:R-:W-:Y:S01]  /*83a0*/  ISETP.NE.AND P3, PT, R10.reuse, RZ, PT ;  /* 0x000000ff0a00720c */ /* 0x040fe20003f65270 */
[----:B------:R-:W-:Y:S01]  /*83b0*/  IMAD.MOV.U32 R15, RZ, RZ, 0x1 ;  /* 0x00000001ff0f7424 */ /* 0x000fe200078e00ff */
[----:B------:R-:W-:Y:S01]  /*83c0*/  ISETP.NE.OR P0, PT, R10, RZ, !P0 ;  /* 0x000000ff0a00720c */ /* 0x000fe20004705670 */
[----:B------:R-:W-:Y:S01]  /*83d0*/  IMAD.MOV.U32 R12, RZ, RZ, 0x1 ;  /* 0x00000001ff0c7424 */ /* 0x000fe200078e00ff */
[----:B------:R-:W-:Y:S01]  /*83e0*/  LOP3.LUT R14, R7, 0x2, RZ, 0xfc, !PT ;  /* 0x00000002070e7812 */ /* 0x000fe200078efcff */
[----:B------:R-:W-:Y:S01]  /*83f0*/  IMAD.MOV.U32 R13, RZ, RZ, RZ ;  /* 0x000000ffff0d7224 */ /* 0x000fe200078e00ff */
[----:B------:R-:W-:Y:S01]  /*8400*/  ULDC UR4, c[0x0][0x600] ;  /* 0x0001800000047ab9 */ /* 0x000fe20000000800 */
[----:B------:R-:W-:Y:S01]  /*8410*/  UMOV UR7, 0x1 ;  /* 0x0000000100077882 */ /* 0x000fe20000000000 */
[----:B------:R-:W-:-:S02]  /*8420*/  UIADD3 UR22, UR13, 0x1, URZ ;  /* 0x000000010d167890 */ /* 0x000fc4000fffe03f */
[----:B------:R-:W-:Y:S02]  /*8430*/  UIADD3 UR16, UR4, -0x1, URZ ;  /* 0xffffffff04107890 */ /* 0x000fe4000fffe03f */
[----:B------:R-:W-:Y:S02]  /*8440*/  USHF.L.U32 UR18, UR7, UR5, URZ ;  /* 0x0000000507127299 */ /* 0x000fe4000800063f */
[----:B------:R-:W-:Y:S01]  /*8450*/  ULOP3.LUT UR17, URZ, UR6, URZ, 0x33, !UPT ;  /* 0x000000063f117292 */ /* 0x000fe2000f8e333f */
[----:B------:R-:W-:Y:S01]  /*8460*/  ULDC.64 UR20, c[0x0][0x198] ;  /* 0x0000660000147ab9 */ /* 0x000fe20000000a00 */
[C---:B0-----:R-:W-:Y:S02]  /*8470*/  IMAD.SHL.U32 R16, R17.reuse, 0x40, RZ ;  /* 0x0000004011107824 */ /* 0x041fe400078e00ff */
[----:B------:R-:W-:-:S03]  /*8480*/  IMAD.SHL.U32 R17, R17, 0x2000, RZ ;  /* 0x0000200011117824 */ /* 0x000fc600078e00ff */
[----:B------:R-:W-:Y:S02]  /*8490*/  LOP3.LUT R16, R16, 0x40, RZ, 0xc0, !PT ;  /* 0x0000004010107812 */ /* 0x000fe400078ec0ff */
[----:B------:R-:W-:-:S07]  /*84a0*/  LOP3.LUT R17, R17, 0x2000, RZ, 0xc0, !PT ;  /* 0x0000200011117812 */ /* 0x000fce00078ec0ff */
.L_x_186:
[----:B------:R-:W-:-:S03]  /*84b0*/  UMOV UR4, 0xffffffff ;  /* 0xffffffff00047882 */ /* 0x000fc60000000000 */
[----:B------:R-:W-:Y:S05]  /*84c0*/  BRA.DIV UR4, `(.L_x_175) ;  /* 0x0000001204087947 */ /* 0x000fea000b800000 */
[----:B------:R-:W-:-:S13]  /*84d0*/  ELECT P1, URZ, PT ;  /* 0x00000000003f782f */ /* 0x000fda0003820000 */
.L_x_200:
[----:B------:R-:W0:Y:S01]  /*84e0*/  LDC R10, c[0x0][0x28c] ;  /* 0x0000a300ff0a7b82 */ /* 0x000e220000000800 */
[----:B------:R-:W-:Y:S01]  /*84f0*/  BSSY B1, `(.L_x_176) ;  /* 0x0000039000017945 */ /* 0x000fe20003800000 */
[----:B0-----:R-:W-:-:S13]  /*8500*/  ISETP.LT.OR P1, PT, R10, 0x1, !P1 ;  /* 0x000000010a00780c */ /* 0x001fda0004f21670 */
[----:B------:R-:W-:Y:S05]  /*8510*/  @P1 BRA `(.L_x_177) ;  /* 0x0000000000d81947 */ /* 0x000fea0003800000 */
[----:B------:R-:W-:Y:S02]  /*8520*/  IMAD R18, R5, 0x80, R16 ;  /* 0x0000008005127824 */ /* 0x000fe400078e0210 */
[----:B------:R-:W-:Y:S02]  /*8530*/  IMAD.SHL.U32 R19, R6, 0x40, RZ ;  /* 0x0000004006137824 */ /* 0x000fe400078e00ff */
[----:B------:R-:W-:Y:S02]  /*8540*/  IMAD.MOV.U32 R20, RZ, RZ, RZ ;  /* 0x000000ffff147224 */ /* 0x000fe400078e00ff */
[----:B------:R-:W-:Y:S02]  /*8550*/  IMAD.U32 R22, RZ, RZ, UR22 ;  /* 0x00000016ff167e24 */ /* 0x000fe4000f8e00ff */
[----:B------:R-:W-:Y:S02]  /*8560*/  IMAD.MOV.U32 R5, RZ, RZ, R12 ;  /* 0x000000ffff057224 */ /* 0x000fe400078e000c */
[----:B------:R-:W-:-:S07]  /*8570*/  IMAD.MOV.U32 R6, RZ, RZ, R13 ;  /* 0x000000ffff067224 */ /* 0x000fce00078e000d */
.L_x_181:
[----:B------:R-:W0:Y:S01]  /*8580*/  S2R R11, SR_CgaCtaId ;  /* 0x00000000000b7919 */ /* 0x000e220000008800 */
[----:B------:R-:W-:-:S04]  /*8590*/  MOV R10, 0x400 ;  /* 0x00000400000a7802 */ /* 0x000fc80000000f00 */
[----:B0-----:R-:W-:Y:S02]  /*85a0*/  LEA R23, R11, R10, 0x18 ;  /* 0x0000000a0b177211 */ /* 0x001fe400078ec0ff */
[----:B------:R-:W-:Y:S01]  /*85b0*/  SHF.L.U32 R10, R5, 0x1f, RZ ;  /* 0x0000001f050a7819 */ /* 0x000fe200000006ff */
[----:B------:R-:W0:Y:S02]  /*85c0*/  @!P3 LDC R11, c[0x0][0x500] ;  /* 0x00014000ff0bbb82 */ /* 0x000e240000000800 */
[----:B------:R-:W-:-:S04]  /*85d0*/  IMAD R21, R6, 0x8, R23 ;  /* 0x0000000806157824 */ /* 0x000fc800078e0217 */
[----:B------:R-:W1:Y:S02]  /*85e0*/  SYNCS.PHASECHK.TRANS64.TRYWAIT P1, [R21+URZ+0x28], R10 ;  /* 0x0000280a150075a7 */ /* 0x000e64000802017f */
[----:B-1----:R-:W-:Y:S05]  /*85f0*/  @!P1 BRA `(.L_x_178) ;  /* 0x0000000c00dc9947 */ /* 0x002fea0003800000 */
.L_x_201:
[----:B-1----:R-:W-:Y:S01]  /*8600*/  PRMT R10, R14, 0x9910, RZ ;  /* 0x000099100e0a7816 */ /* 0x002fe200000000ff */
[----:B0-----:R0:W-:Y:S03]  /*8610*/  @!P3 SYNCS.ARRIVE.TRANS64 RZ, [R21+URZ], R11 ;  /* 0x0000000b15ffb9a7 */ /* 0x0011e6000800003f */
[----:B------:R-:W-:-:S13]  /*8620*/  ISETP.NE.AND P1, PT, R10, 0x2, PT ;  /* 0x000000020a00780c */ /* 0x000fda0003f25270 */
[----:B0-----:R-:W-:Y:S05]  /*8630*/  @P1 BRA `(.L_x_179) ;  /* 0x0000000000041947 */ /* 0x001fea0003800000 */
[----:B------:R-:W-:Y:S01]  /*8640*/  BPT.TRAP 0x1 ;  /* 0x000000040000795c */ /* 0x000fe20000300000 */
.L_x_179:
[----:B------:R-:W-:Y:S05]  /*8650*/  @P0 BRA `(.L_x_180) ;  /* 0x0000000000040947 */ /* 0x000fea0003800000 */
[----:B------:R-:W-:Y:S01]  /*8660*/  BPT.TRAP 0x1 ;  /* 0x000000040000795c */ /* 0x000fe20000300000 */
.L_x_180:
[----:B------:R-:W-:Y:S01]  /*8670*/  R2UR UR15, R23 ;  /* 0x00000000170f72ca */ /* 0x000fe200000e0000 */
[C---:B------:R-:W-:Y:S01]  /*8680*/  IMAD R23, R6.reuse, 0x2000, R23 ;  /* 0x0000200006177824 */ /* 0x040fe200078e0217 */
[----:B------:R-:W-:Y:S01]  /*8690*/  R2UR UR9, R21 ;  /* 0x00000000150972ca */ /* 0x000fe200000e0000 */
[----:B------:R-:W-:Y:S01]  /*86a0*/  IMAD R10, R6, 0x4000, R17 ;  /* 0x00004000060a7824 */ /* 0x000fe200078e0211 */
[----:B------:R-:W-:Y:S01]  /*86b0*/  UIADD3 UR4, UP0, UR20, 0xf0, URZ ;  /* 0x000000f014047890 */ /* 0x000fe2000ff1e03f */
[----:B------:R-:W-:Y:S01]  /*86c0*/  VIADD R22, R22, 0xffffffff ;  /* 0xffffffff16167836 */ /* 0x000fe20000000000 */
[----:B------:R-:W-:Y:S01]  /*86d0*/  R2UR UR5, R23 ;  /* 0x00000000170572ca */ /* 0x000fe200000e0000 */
[----:B------:R-:W-:Y:S01]  /*86e0*/  UIADD3 UR24, UP1, UR20, 0x1f0, URZ ;  /* 0x000001f014187890 */ /* 0x000fe2000ff3e03f */
[----:B------:R-:W-:Y:S01]  /*86f0*/  R2UR UR8, R10 ;  /* 0x000000000a0872ca */ /* 0x000fe200000e0000 */
[----:B------:R-:W-:Y:S01]  /*8700*/  VIADD R6, R6, 0x1 ;  /* 0x0000000106067836 */ /* 0x000fe20000000000 */
[----:B------:R-:W-:Y:S01]  /*8710*/  R2UR UR11, R19 ;  /* 0x00000000130b72ca */ /* 0x000fe200000e0000 */
[----:B------:R-:W-:Y:S01]  /*8720*/  UIADD3.X UR25, URZ, UR21, URZ, UP1, !UPT ;  /* 0x000000153f197290 */ /* 0x000fe20008ffe43f */
[----:B------:R-:W-:Y:S01]  /*8730*/  R2UR UR10, R20 ;  /* 0x00000000140a72ca */ /* 0x000fe200000e0000 */
[----:B------:R-:W-:Y:S01]  /*8740*/  UMOV UR6, 0x0 ;  /* 0x0000000000067882 */ /* 0x000fe20000000000 */
[----:B------:R-:W-:Y:S01]  /*8750*/  R2UR UR12, R4 ;  /* 0x00000000040c72ca */ /* 0x000fe200000e0000 */
[----:B------:R-:W-:Y:S01]  /*8760*/  UMOV UR7, 0x10000000 ;  /* 0x1000000000077882 */ /* 0x000fe20000000000 */
[----:B------:R-:W-:Y:S01]  /*8770*/  R2UR UR19, R18 ;  /* 0x00000000121372ca */ /* 0x000fe200000e0000 */
[----:B------:R-:W-:Y:S01]  /*8780*/  UMOV UR23, 0x30000 ;  /* 0x0003000000177882 */ /* 0x000fe20000000000 */
[----:B------:R-:W-:Y:S01]  /*8790*/  ISETP.GT.AND P4, PT, R22, 0x1, PT ;  /* 0x000000011600780c */ /* 0x000fe20003f84270 */
[----:B------:R-:W-:Y:S01]  /*87a0*/  UIADD3 UR14, UR5, 0x180, URZ ;  /* 0x00000180050e7890 */ /* 0x000fe2000fffe03f */
[----:B------:R-:W-:Y:S01]  /*87b0*/  ISETP.NE.AND P1, PT, R6, 0x5, PT ;  /* 0x000000050600780c */ /* 0x000fe20003f25270 */
[----:B------:R-:W-:Y:S01]  /*87c0*/  UIADD3.X UR5, URZ, UR21, URZ, UP0, !UPT ;  /* 0x000000153f057290 */ /* 0x000fe200087fe43f */
[----:B------:R-:W-:Y:S01]  /*87d0*/  VIADD R20, R20, 0x80 ;  /* 0x0000008014147836 */ /* 0x000fe20000000000 */
[----:B------:R-:W-:Y:S01]  /*87e0*/  UIADD3 UR15, UR15, 0xa180, UR8 ;  /* 0x0000a1800f0f7890 */ /* 0x000fe2000fffe008 */
[----:B------:R-:W-:-:S02]  /*87f0*/  SEL R10, RZ, 0x1, P1 ;  /* 0x00000001ff0a7807 */ /* 0x000fc40000800000 */
[----:B------:R-:W-:Y:S01]  /*8800*/  UMOV UR8, UR14 ;  /* 0x0000000e00087c82 */ /* 0x000fe20008000000 */
[----:B------:R-:W-:Y:S02]  /*8810*/  SEL R6, R6, RZ, P1 ;  /* 0x000000ff06067207 */ /* 0x000fe40000800000 */
[----:B------:R-:W-:Y:S01]  /*8820*/  LOP3.LUT R5, R5, R10, RZ, 0x3c, !PT ;  /* 0x0000000a05057212 */ /* 0x000fe200078e3cff */
[----:B------:R0:W-:Y:S02]  /*8830*/  UTMALDG.3D [UR8], [UR4], desc[UR6] ;  /* 0x00000608040075b4 */ /* 0x0001e40008011000 */
[----:B0-----:R-:W-:Y:S01]  /*8840*/  UMOV UR11, UR19 ;  /* 0x00000013000b7c82 */ /* 0x001fe20008000000 */
[----:B------:R-:W-:Y:S02]  /*8850*/  UMOV UR8, UR15 ;  /* 0x0000000f00087c82 */ /* 0x000fe40008000000 */
[----:B------:R0:W-:Y:S02]  /*8860*/  UTMALDG.3D.MULTICAST [UR8], [UR24], UR23, desc[UR6] ;  /* 0x00000608180073b4 */ /* 0x0001e40008011817 */
[----:B0-----:R-:W-:Y:S05]  /*8870*/  @P4 BRA `(.L_x_181) ;  /* 0xfffffffc00404947 */ /* 0x001fea000383ffff */
.L_x_177:
[----:B------:R-:W-:Y:S05]  /*8880*/  BSYNC B1 ;  /* 0x0000000000017941 */ /* 0x000fea0003800000 */
.L_x_176:
[----:B------:R-:W-:Y:S01]  /*8890*/  LOP3.LUT P5, RZ, R15, 0xff, RZ, 0xc0, !PT ;  /* 0x000000ff0fff7812 */ /* 0x000fe200078ac0ff */
[----:B------:R-:W-:Y:S01]  /*88a0*/  VIADD R6, R13, UR13 ;  /* 0x0000000d0d067c36 */ /* 0x000fe20008000000 */
[----:B------:R-:W-:Y:S01]  /*88b0*/  ULDC.64 UR4, c[0x0][0x650] ;  /* 0x0001940000047ab9 */ /* 0x000fe20000000a00 */
[----:B------:R-:W-:Y:S01]  /*88c0*/  IMAD.U32 R11, RZ, RZ, UR13 ;  /* 0x0000000dff0b7e24 */ /* 0x000fe2000f8e00ff */
[----:B------:R-:W-:Y:S01]  /*88d0*/  UISETP.GE.U32.AND UP0, UPT, UR13, 0x5, UPT ;  /* 0x000000050d00788c */ /* 0x000fe2000bf06070 */
[----:B------:R-:W-:Y:S01]  /*88e0*/  BSSY B1, `(.L_x_182) ;  /* 0x000006c000017945 */ /* 0x000fe20003800000 */
[----:B------:R-:W-:Y:S02]  /*88f0*/  ISETP.GT.U32.AND P1, PT, R6, 0x4, PT ;  /* 0x000000040600780c */ /* 0x000fe40003f24070 */
[----:B------:R-:W-:Y:S02]  /*8900*/  PRMT R15, RZ, 0x7610, R15 ;  /* 0x00007610ff0f7816 */ /* 0x000fe4000000000f */
[----:B------:R-:W-:-:S02]  /*8910*/  ISETP.LT.U32.AND P1, PT, R11, 0x5, P1 ;  /* 0x000000050b00780c */ /* 0x000fc40000f21070 */
[----:B------:R-:W-:Y:S01]  /*8920*/  PLOP3.LUT P4, PT, PT, PT, UP0, 0x80, 0x0 ;  /* 0x000000000000781c */ /* 0x000fe20003f8f008 */
[----:B------:R-:W0:Y:S01]  /*8930*/  @P5 S2R R5, SR_CgaCtaId ;  /* 0x0000000000055919 */ /* 0x000e220000008800 */
[----:B------:R-:W-:-:S04]  /*8940*/  @P5 MOV R4, 0x400 ;  /* 0x0000040000045802 */ /* 0x000fc80000000f00 */
[----:B0-----:R-:W-:Y:S01]  /*8950*/  @P5 LEA R10, R5, R4, 0x18 ;  /* 0x00000004050a5211 */ /* 0x001fe200078ec0ff */
[----:B------:R-:W-:-:S03]  /*8960*/  IMAD.WIDE.U32 R4, R6, -0x33333333, RZ ;  /* 0xcccccccd06047825 */ /* 0x000fc600078e00ff */
[----:B------:R0:W-:Y:S01]  /*8970*/  @P5 SYNCS.ARRIVE.TRANS64.A1T0 RZ, [R10+URZ+0x88], RZ ;  /* 0x000088ff0aff59a7 */ /* 0x0001e2000810003f */
[----:B------:R-:W-:Y:S01]  /*8980*/  IADD3 R2, P5, R2, R8, RZ ;  /* 0x0000000802027210 */ /* 0x000fe20007fbe0ff */
[----:B------:R-:W-:Y:S01]  /*8990*/  IMAD.MOV.U32 R4, RZ, RZ, -0x1 ;  /* 0xffffffffff047424 */ /* 0x000fe200078e00ff */
[----:B------:R-:W-:Y:S02]  /*89a0*/  SHF.R.U32.HI R11, RZ, 0x2, R5 ;  /* 0x00000002ff0b7819 */ /* 0x000fe40000011605 */
[----:B------:R-:W-:Y:S01]  /*89b0*/  SEL R5, RZ, 0x1, !P1 ;  /* 0x00000001ff057807 */ /* 0x000fe20004800000 */
[----:B------:R-:W-:Y:S01]  /*89c0*/  IMAD.X R3, R3, 0x1, R0, P5 ;  /* 0x0000000103037824 */ /* 0x000fe200028e0600 */
[----:B------:R-:W-:Y:S01]  /*89d0*/  ISETP.GE.U32.AND P1, PT, R2, UR4, PT ;  /* 0x0000000402007c0c */ /* 0x000fe2000bf26070 */
[----:B------:R-:W-:Y:S01]  /*89e0*/  IMAD R13, R11, -0x5, R6 ;  /* 0xfffffffb0b0d7824 */ /* 0x000fe200078e0206 */
[----:B------:R-:W-:Y:S01]  /*89f0*/  LOP3.LUT R12, R12, R5, RZ, 0x3c, !PT ;  /* 0x000000050c0c7212 */ /* 0x000fe200078e3cff */
[----:B------:R-:W-:Y:S01]  /*8a00*/  IMAD.MOV.U32 R6, RZ, RZ, -0x1 ;  /* 0xffffffffff067424 */ /* 0x000fe200078e00ff */
[----:B------:R-:W-:Y:S01]  /*8a10*/  ISETP.GE.U32.AND.EX P1, PT, R3, UR5, PT, P1 ;  /* 0x0000000503007c0c */ /* 0x000fe2000bf26110 */
[----:B------:R-:W-:Y:S01]  /*8a20*/  IMAD.MOV.U32 R5, RZ, RZ, -0x1 ;  /* 0xffffffffff057424 */ /* 0x000fe200078e00ff */
[----:B------:R-:W-:-:S02]  /*8a30*/  @P4 LOP3.LUT R12, R12, 0x1, R11, 0x78, !PT ;  /* 0x000000010c0c4812 */ /* 0x000fc400078e780b */
[----:B0-----:R-:W-:-:S09]  /*8a40*/  PRMT R10, RZ, 0x7610, R10 ;  /* 0x00007610ff0a7816 */ /* 0x001fd2000000000a */
[----:B------:R-:W-:Y:S05]  /*8a50*/  @P1 BRA `(.L_x_183) ;  /* 0x0000000400501947 */ /* 0x000fea0003800000 */
[----:B------:R-:W0:Y:S01]  /*8a60*/  S2R R6, SR_CTAID.X ;  /* 0x0000000000067919 */ /* 0x000e220000002500 */
[----:B------:R-:W-:Y:S01]  /*8a70*/  ULDC.64 UR4, c[0x0][0x628] ;  /* 0x00018a0000047ab9 */ /* 0x000fe20000000a00 */
[----:B------:R-:W-:Y:S01]  /*8a80*/  ULDC UR7, c[0x0][0x630] ;  /* 0x00018c0000077ab9 */ /* 0x000fe20000000800 */
[----:B------:R-:W-:Y:S01]  /*8a90*/  ISETP.NE.U32.AND P1, PT, RZ, UR4, PT ;  /* 0x00000004ff007c0c */ /* 0x000fe2000bf25070 */
[----:B------:R-:W1:Y:S01]  /*8aa0*/  S2R R19, SR_CTAID.Y ;  /* 0x0000000000137919 */ /* 0x000e620000002600 */
[----:B------:R-:W-:Y:S01]  /*8ab0*/  ULDC UR8, c[0x0][0x150] ;  /* 0x0000540000087ab9 */ /* 0x000fe20000000800 */
[----:B------:R-:W-:Y:S01]  /*8ac0*/  IMAD.MOV.U32 R4, RZ, RZ, R2 ;  /* 0x000000ffff047224 */ /* 0x000fe200078e0002 */
[----:B------:R-:W-:Y:S01]  /*8ad0*/  ISETP.NE.AND.EX P1, PT, RZ, UR5, PT, P1 ;  /* 0x00000005ff007c0c */ /* 0x000fe2000bf25310 */
[----:B------:R-:W-:Y:S01]  /*8ae0*/  IMAD.MOV.U32 R5, RZ, RZ, R3 ;  /* 0x000000ffff057224 */ /* 0x000fe200078e0003 */
[----:B0-----:R-:W-:-:S11]  /*8af0*/  I2FP.F32.U32 R20, R6 ;  /* 0x0000000600147245 */ /* 0x001fd60000201000 */
[----:B------:R-:W-:Y:S05]  /*8b00*/  @!P1 BRA `(.L_x_184) ;  /* 0x0000000000289947 */ /* 0x000fea0003800000 */
[----:B------:R-:W-:Y:S02]  /*8b10*/  ULDC UR6, c[0x0][0x634] ;  /* 0x00018d0000067ab9 */ /* 0x000fe40000000800 */
[----:B------:R-:W-:-:S05]  /*8b20*/  IADD3 R5, P1, R2, UR6, RZ ;  /* 0x0000000602057c10 */ /* 0x000fca000ff3e0ff */
[----:B------:R-:W-:-:S04]  /*8b30*/  IMAD.X R21, RZ, RZ, R3, P1 ;  /* 0x000000ffff157224 */ /* 0x000fc800008e0603 */
[----:B------:R-:W-:-:S04]  /*8b40*/  IMAD.WIDE.U32 R10, R21, UR4, RZ ;  /* 0x00000004150a7c25 */ /* 0x000fc8000f8e00ff */
[----:B------:R-:W-:-:S04]  /*8b50*/  IMAD.WIDE.U32 R10, P1, R5, UR5, R10 ;  /* 0x00000005050a7c25 */ /* 0x000fc8000f82000a */
[----:B------:R-:W-:-:S04]  /*8b60*/  IMAD.WIDE.U32 R4, R5, UR4, RZ ;  /* 0x0000000405047c25 */ /* 0x000fc8000f8e00ff */
[----:B------:R-:W-:Y:S01]  /*8b70*/  IMAD.MOV.U32 R4, RZ, RZ, R11 ;  /* 0x000000ffff047224 */ /* 0x000fe200078e000b */
[----:B------:R-:W-:Y:S01]  /*8b80*/  IADD3 RZ, P4, R5, R10, RZ ;  /* 0x0000000a05ff7210 */ /* 0x000fe20007f9e0ff */
[----:B------:R-:W-:-:S04]  /*8b90*/  IMAD.X R5, RZ, RZ, RZ, P1 ;  /* 0x000000ffff057224 */ /* 0x000fc800008e06ff */
[----:B------:R-:W-:-:S08]  /*8ba0*/  IMAD.WIDE.U32.X R4, R21, UR5, R4, P4 ;  /* 0x0000000515047c25 */ /* 0x000fd0000a0e0404 */
.L_x_184:
[--C-:B------:R-:W-:Y:S01]  /*8bb0*/  SHF.R.U64 R18, R4, UR7, R5.reuse ;  /* 0x0000000704127c19 */ /* 0x100fe20008001205 */
[----:B------:R-:W-:Y:S01]  /*8bc0*/  FMUL R20, R20, UR8 ;  /* 0x0000000814147c20 */ /* 0x000fe20008400000 */
[----:B------:R-:W0:Y:S01]  /*8bd0*/  LDC R21, c[0x0][0x144] ;  /* 0x00005100ff157b82 */ /* 0x000e220000000800 */
[----:B-1----:R-:W-:Y:S01]  /*8be0*/  I2FP.F32.U32 R10, R19 ;  /* 0x00000013000a7245 */ /* 0x002fe20000201000 */
[----:B------:R-:W-:Y:S01]  /*8bf0*/  ULDC UR6, c[0x0][0x154] ;  /* 0x0000550000067ab9 */ /* 0x000fe20000000800 */
[----:B------:R-:W-:Y:S01]  /*8c00*/  SHF.R.U32.HI R4, RZ, UR7, R5 ;  /* 0x00000007ff047c19 */ /* 0x000fe20008011605 */
[----:B------:R-:W-:Y:S01]  /*8c10*/  ULDC.64 UR4, c[0x0][0x620] ;  /* 0x0001880000047ab9 */ /* 0x000fe20000000a00 */
[----:B------:R-:W-:Y:S01]  /*8c20*/  IADD3 R5, P1, RZ, -R18, RZ ;  /* 0x80000012ff057210 */ /* 0x000fe20007f3e0ff */
[----:B------:R-:W1:Y:S01]  /*8c30*/  F2I.U32.TRUNC.NTZ R20, R20 ;  /* 0x0000001400147305 */ /* 0x000e62000020f000 */
[----:B------:R-:W-:Y:S01]  /*8c40*/  FMUL R10, R10, UR6 ;  /* 0x000000060a0a7c20 */ /* 0x000fe20008400000 */
[----:B------:R-:W2:Y:S01]  /*8c50*/  LDC R22, c[0x0][0x148] ;  /* 0x00005200ff167b82 */ /* 0x000ea20000000800 */
[----:B------:R-:W-:Y:S01]  /*8c60*/  ULDC.64 UR6, c[0x0][0x640] ;  /* 0x0001900000067ab9 */ /* 0x000fe20000000a00 */
[----:B------:R-:W-:Y:S01]  /*8c70*/  IMAD.X R4, RZ, RZ, ~R4, P1 ;  /* 0x000000ffff047224 */ /* 0x000fe200008e0e04 */
[----:B------:R-:W-:-:S03]  /*8c80*/  ISETP.NE.U32.AND P1, PT, RZ, UR6, PT ;  /* 0x00000006ff007c0c */ /* 0x000fc6000bf25070 */
[----:B------:R-:W-:Y:S01]  /*8c90*/  IMAD R4, R4, UR4, RZ ;  /* 0x0000000404047c24 */ /* 0x000fe2000f8e02ff */
[----:B------:R-:W3:Y:S01]  /*8ca0*/  F2I.U32.TRUNC.NTZ R10, R10 ;  /* 0x0000000a000a7305 */ /* 0x000ee2000020f000 */
[----:B------:R-:W-:Y:S02]  /*8cb0*/  ISETP.NE.AND.EX P1, PT, RZ, UR7, PT, P1 ;  /* 0x00000007ff007c0c */ /* 0x000fe4000bf25310 */
[C---:B------:R-:W-:Y:S02]  /*8cc0*/  IMAD R11, R5.reuse, UR5, R4 ;  /* 0x00000005050b7c24 */ /* 0x040fe4000f8e0204 */
[----:B------:R-:W-:Y:S01]  /*8cd0*/  IMAD.WIDE.U32 R4, R5, UR4, R2 ;  /* 0x0000000405047c25 */ /* 0x000fe2000f8e0002 */
[----:B------:R-:W-:-:S03]  /*8ce0*/  ULDC UR4, c[0x0][0x618] ;  /* 0x0001860000047ab9 */ /* 0x000fc60000000800 */
[----:B-1----:R-:W-:Y:S02]  /*8cf0*/  IMAD.MOV R20, RZ, RZ, -R20 ;  /* 0x000000ffff147224 */ /* 0x002fe400078e0a14 */
[----:B------:R-:W-:Y:S02]  /*8d00*/  IMAD.IADD R5, R5, 0x1, R11 ;  /* 0x0000000105057824 */ /* 0x000fe400078e020b */
[----:B0-----:R-:W-:-:S03]  /*8d10*/  IMAD R6, R21, R20, R6 ;  /* 0x0000001415067224 */ /* 0x001fc600078e0206 */
[--C-:B------:R-:W-:Y:S01]  /*8d20*/  SHF.R.U64 R20, R4, UR4, R5.reuse ;  /* 0x0000000404147c19 */ /* 0x100fe20008001205 */
[----:B---3--:R-:W-:Y:S01]  /*8d30*/  IMAD.MOV R4, RZ, RZ, -R10 ;  /* 0x000000ffff047224 */ /* 0x008fe200078e0a0a */
[----:B------:R-:W-:Y:S01]  /*8d40*/  SHF.R.U32.HI R5, RZ, UR4, R5 ;  /* 0x00000004ff057c19 */ /* 0x000fe20008011605 */
[----:B------:R-:W-:Y:S02]  /*8d50*/  ULDC UR4, c[0x0][0x608] ;  /* 0x0001820000047ab9 */ /* 0x000fe40000000800 */
[----:B--2---:R-:W-:Y:S01]  /*8d60*/  @P2 IMAD R6, R22, R4, R19 ;  /* 0x0000000416062224 */ /* 0x004fe200078e0213 */
[--C-:B------:R-:W-:Y:S02]  /*8d70*/  SHF.R.U64 R22, R20, UR4, R5.reuse ;  /* 0x0000000414167c19 */ /* 0x100fe40008001205 */
[----:B------:R-:W-:Y:S01]  /*8d80*/  SHF.R.U32.HI R5, RZ, UR4, R5 ;  /* 0x00000004ff057c19 */ /* 0x000fe20008011605 */
[----:B------:R-:W-:-:S03]  /*8d90*/  ULDC UR4, c[0x0][0x658] ;  /* 0x0001960000047ab9 */ /* 0x000fc60000000800 */
[--C-:B------:R-:W-:Y:S02]  /*8da0*/  SHF.R.U64 R19, R22, UR4, R5.reuse ;  /* 0x0000000416137c19 */ /* 0x100fe40008001205 */
[----:B------:R-:W-:-:S03]  /*8db0*/  SHF.R.U32.HI R21, RZ, UR4, R5 ;  /* 0x00000004ff157c19 */ /* 0x000fc60008011605 */
[----:B------:R-:W-:Y:S02]  /*8dc0*/  IMAD.MOV.U32 R10, RZ, RZ, R19 ;  /* 0x000000ffff0a7224 */ /* 0x000fe400078e0013 */
[----:B------:R-:W-:Y:S01]  /*8dd0*/  IMAD.MOV.U32 R5, RZ, RZ, R21 ;  /* 0x000000ffff057224 */ /* 0x000fe200078e0015 */
[----:B------:R-:W-:Y:S06]  /*8de0*/  @!P1 BRA `(.L_x_185) ;  /* 0x00000000002c9947 */ /* 0x000fec0003800000 */
        /* <DEDUP_REMOVED lines=9> */
[----:B------:R-:W-:-:S04]  /*8e80*/  IMAD.WIDE.U32.X R4, R21, UR7, R4, P4 ;  /* 0x0000000715047c25 */ /* 0x000fc8000a0e0404 */
[----:B------:R-:W-:-:S07]  /*8e90*/  IMAD.MOV.U32 R10, RZ, RZ, R4 ;  /* 0x000000ffff0a7224 */ /* 0x000fce00078e0004 */
.L_x_185:
[----:B------:R-:W-:Y:S01]  /*8ea0*/  ULDC UR4, c[0x0][0x648] ;  /* 0x0001920000047ab9 */ /* 0x000fe20000000800 */
[----:B------:R-:W-:Y:S01]  /*8eb0*/  LOP3.LUT R4, R22, UR17, RZ, 0xc0, !PT ;  /* 0x0000001116047c12 */ /* 0x000fe2000f8ec0ff */
[----:B------:R-:W-:Y:S01]  /*8ec0*/  ULDC UR5, c[0x0][0x610] ;  /* 0x0001840000057ab9 */ /* 0x000fe20000000800 */
[----:B------:R-:W-:Y:S01]  /*8ed0*/  SHF.R.U64 R5, R10, UR4, R5 ;  /* 0x000000040a057c19 */ /* 0x000fe20008001205 */
[----:B------:R-:W-:Y:S01]  /*8ee0*/  ULDC UR4, c[0x0][0x638] ;  /* 0x00018e0000047ab9 */ /* 0x000fe20000000800 */
[----:B------:R-:W-:-:S03]  /*8ef0*/  LOP3.LUT R20, R20, UR16, RZ, 0xc0, !PT ;  /* 0x0000001014147c12 */ /* 0x000fc6000f8ec0ff */
[----:B------:R-:W-:Y:S02]  /*8f00*/  IMAD.MOV R10, RZ, RZ, -R5 ;  /* 0x000000ffff0a7224 */ /* 0x000fe400078e0a05 */
[----:B------:R-:W-:Y:S02]  /*8f10*/  IMAD R5, R5, UR18, R4 ;  /* 0x0000001205057c24 */ /* 0x000fe4000f8e0204 */
[----:B------:R-:W-:Y:S01]  /*8f20*/  IMAD R19, R10, UR4, R19 ;  /* 0x000000040a137c24 */ /* 0x000fe2000f8e0213 */
[----:B------:R-:W-:Y:S01]  /*8f30*/  ULDC UR4, c[0x0][0x600] ;  /* 0x0001800000047ab9 */ /* 0x000fe20000000800 */
[----:B------:R-:W-:Y:S02]  /*8f40*/  IMAD R6, R5, UR5, R6 ;  /* 0x0000000505067c24 */ /* 0x000fe4000f8e0206 */
[----:B------:R-:W-:Y:S02]  /*8f50*/  IMAD R19, R19, UR4, R20 ;  /* 0x0000000413137c24 */ /* 0x000fe4000f8e0214 */
[----:B------:R-:W-:-:S02]  /*8f60*/  IMAD.MOV.U32 R10, RZ, RZ, 0x1 ;  /* 0x00000001ff0a7424 */ /* 0x000fc400078e00ff */
[----:B------:R-:W-:Y:S01]  /*8f70*/  IMAD.MOV.U32 R4, RZ, RZ, R18 ;  /* 0x000000ffff047224 */ /* 0x000fe200078e0012 */
[----:B------:R-:W-:Y:S02]  /*8f80*/  SEL R5, R19, R6, !P2 ;  /* 0x0000000613057207 */ /* 0x000fe40005000000 */
[----:B------:R-:W-:-:S07]  /*8f90*/  SEL R6, R6, R19, !P2 ;  /* 0x0000001306067207 */ /* 0x000fce0005000000 */
.L_x_183:
[----:B------:R-:W-:Y:S05]  /*8fa0*/  BSYNC B1 ;  /* 0x0000000000017941 */ /* 0x000fea0003800000 */
.L_x_182:
[----:B------:R-:W-:-:S13]  /*8fb0*/  LOP3.LUT P1, RZ, R10, 0xff, RZ, 0xc0, !PT ;  /* 0x000000ff0aff7812 */ /* 0x000fda000782c0ff */
[----:B------:R-:W-:Y:S05]  /*8fc0*/  @P1 BRA `(.L_x_186) ;  /* 0xfffffff400381947 */ /* 0x000fea000383ffff */
[----:B------:R-:W-:Y:S05]  /*8fd0*/  BSYNC B0 ;  /* 0x0000000000007941 */ /* 0x000fea0003800000 */
.L_x_174:
[----:B------:R-:W-:-:S03]  /*8fe0*/  UMOV UR4, 0xffffffff ;  /* 0xffffffff00047882 */ /* 0x000fc60000000000 */
[----:B------:R-:W-:Y:S05]  /*8ff0*/  BRA.DIV UR4, `(.L_x_187) ;  /* 0x0000000604707947 */ /* 0x000fea000b800000 */
[----:B------:R-:W-:-:S13]  /*9000*/  ELECT P0, URZ, PT ;  /* 0x00000000003f782f */ /* 0x000fda0003800000 */
.L_x_204:
[----:B------:R-:W-:Y:S04]  /*9010*/  BSSY B0, `(.L_x_188) ;  /* 0x0000034000007945 */ /* 0x000fe80003800000 */
[----:B------:R-:W-:Y:S05]  /*9020*/  @!P0 BRA `(.L_x_189) ;  /* 0x0000000000c88947 */ /* 0x000fea0003800000 */
[----:B------:R-:W-:-:S04]  /*9030*/  LOP3.LUT R7, R7, 0x2, RZ, 0xfc, !PT ;  /* 0x0000000207077812 */ /* 0x000fc800078efcff */
[----:B------:R-:W-:-:S13]  /*9040*/  ISETP.NE.AND P0, PT, R7, 0x3, PT ;  /* 0x000000030700780c */ /* 0x000fda0003f05270 */
[----:B------:R-:W-:Y:S05]  /*9050*/  @!P0 BRA `(.L_x_190) ;  /* 0x0000000000048947 */ /* 0x000fea0003800000 */
[----:B------:R-:W-:Y:S01]  /*9060*/  BPT.TRAP 0x1 ;  /* 0x000000040000795c */ /* 0x000fe20000300000 */
.L_x_190:
[----:B------:R-:W0:Y:S01]  /*9070*/  S2R R3, SR_CgaCtaId ;  /* 0x0000000000037919 */ /* 0x000e220000008800 */
[----:B------:R-:W-:Y:S02]  /*9080*/  MOV R0, 0x400 ;  /* 0x0000040000007802 */ /* 0x000fe40000000f00 */
[----:B------:R-:W-:Y:S02]  /*9090*/  SHF.L.U32 R2, R12, 0x1f, RZ ;  /* 0x0000001f0c027819 */ /* 0x000fe400000006ff */
[----:B0-----:R-:W-:-:S05]  /*90a0*/  LEA R0, R3, R0, 0x18 ;  /* 0x0000000003007211 */ /* 0x001fca00078ec0ff */
[----:B------:R-:W-:-:S04]  /*90b0*/  VIADD R0, R0, 0x28 ;  /* 0x0000002800007836 */ /* 0x000fc80000000000 */
[C---:B------:R-:W-:Y:S02]  /*90c0*/  IMAD R5, R13.reuse, 0x8, R0 ;  /* 0x000000080d057824 */ /* 0x040fe400078e0200 */
[----:B------:R-:W-:Y:S02]  /*90d0*/  VIADD R13, R13, 0x1 ;  /* 0x000000010d0d7836 */ /* 0x000fe40000000000 */
[----:B------:R-:W0:Y:S03]  /*90e0*/  SYNCS.PHASECHK.TRANS64.TRYWAIT P0, [R5+URZ], R2 ;  /* 0x00000002050075a7 */ /* 0x000e26000800017f */
[----:B------:R-:W-:-:S04]  /*90f0*/  ISETP.NE.AND P1, PT, R13, 0x5, PT ;  /* 0x000000050d00780c */ /* 0x000fc80003f25270 */
[----:B------:R-:W-:Y:S02]  /*9100*/  SEL R3, RZ, 0x1, P1 ;  /* 0x00000001ff037807 */ /* 0x000fe40000800000 */
[----:B------:R-:W-:Y:S02]  /*9110*/  SEL R13, R13, RZ, P1 ;  /* 0x000000ff0d0d7207 */ /* 0x000fe40000800000 */
[----:B------:R-:W-:-:S03]  /*9120*/  LOP3.LUT R12, R12, R3, RZ, 0x3c, !PT ;  /* 0x000000030c0c7212 */ /* 0x000fc600078e3cff */
[----:B------:R-:W-:Y:S01]  /*9130*/  IMAD R7, R13, 0x8, R0 ;  /* 0x000000080d077824 */ /* 0x000fe200078e0200 */
[----:B------:R-:W-:Y:S01]  /*9140*/  SHF.L.U32 R4, R12, 0x1f, RZ ;  /* 0x0000001f0c047819 */ /* 0x000fe200000006ff */
[----:B0-----:R-:W-:Y:S06]  /*9150*/  @!P0 BRA `(.L_x_191) ;  /* 0x00000004003c8947 */ /* 0x001fec0003800000 */
.L_x_205:
[----:B------:R-:W1:Y:S01]  /*9160*/  SYNCS.PHASECHK.TRANS64.TRYWAIT P0, [R7+URZ], R4 ;  /* 0x00000004070075a7 */ /* 0x000e62000800017f */
[----:B0-----:R-:W-:-:S05]  /*9170*/  VIADD R2, R13, 0x1 ;  /* 0x000000010d027836 */ /* 0x001fca0000000000 */
[----:B------:R-:W-:-:S04]  /*9180*/  ISETP.NE.AND P1, PT, R2, 0x5, PT ;  /* 0x000000050200780c */ /* 0x000fc80003f25270 */
[----:B------:R-:W-:Y:S02]  /*9190*/  SEL R3, RZ, 0x1, P1 ;  /* 0x00000001ff037807 */ /* 0x000fe40000800000 */
[----:B------:R-:W-:Y:S02]  /*91a0*/  SEL R9, R2, RZ, P1 ;  /* 0x000000ff02097207 */ /* 0x000fe40000800000 */
[----:B------:R-:W-:-:S03]  /*91b0*/  LOP3.LUT R12, R12, R3, RZ, 0x3c, !PT ;  /* 0x000000030c0c7212 */ /* 0x000fc600078e3cff */
[----:B------:R-:W-:Y:S01]  /*91c0*/  IMAD R8, R9, 0x8, R0 ;  /* 0x0000000809087824 */ /* 0x000fe200078e0200 */
[----:B------:R-:W-:Y:S01]  /*91d0*/  SHF.L.U32 R5, R12, 0x1f, RZ ;  /* 0x0000001f0c057819 */ /* 0x000fe200000006ff */
[----:B-1----:R-:W-:Y:S06]  /*91e0*/  @!P0 BRA `(.L_x_192) ;  /* 0x00000004002c8947 */ /* 0x002fec0003800000 */
.L_x_206:
[----:B------:R-:W1:Y:S01]  /*91f0*/  SYNCS.PHASECHK.TRANS64.TRYWAIT P0, [R8+URZ], R5 ;  /* 0x00000005080075a7 */ /* 0x000e62000800017f */
[----:B------:R-:W-:-:S05]  /*9200*/  VIADD R2, R9, 0x1 ;  /* 0x0000000109027836 */ /* 0x000fca0000000000 */
[----:B------:R-:W-:-:S04]  /*9210*/  ISETP.NE.AND P1, PT, R2, 0x5, PT ;  /* 0x000000050200780c */ /* 0x000fc80003f25270 */
[----:B------:R-:W-:Y:S02]  /*9220*/  SEL R3, RZ, 0x1, P1 ;  /* 0x00000001ff037807 */ /* 0x000fe40000800000 */
[----:B0-----:R-:W-:Y:S02]  /*9230*/  SEL R7, R2, RZ, P1 ;  /* 0x000000ff02077207 */ /* 0x001fe40000800000 */
[----:B------:R-:W-:-:S03]  /*9240*/  LOP3.LUT R9, R12, R3, RZ, 0x3c, !PT ;  /* 0x000000030c097212 */ /* 0x000fc600078e3cff */
[----:B------:R-:W-:Y:S01]  /*9250*/  IMAD R11, R7, 0x8, R0 ;  /* 0x00000008070b7824 */ /* 0x000fe200078e0200 */
[----:B------:R-:W-:Y:S01]  /*9260*/  SHF.L.U32 R6, R9, 0x1f, RZ ;  /* 0x0000001f09067819 */ /* 0x000fe200000006ff */
[----:B-1----:R-:W-:Y:S06]  /*9270*/  @!P0 BRA `(.L_x_193) ;  /* 0x00000004001c8947 */ /* 0x002fec0003800000 */
.L_x_207:
[----:B------:R-:W1:Y:S01]  /*9280*/  SYNCS.PHASECHK.TRANS64.TRYWAIT P0, [R11+URZ], R6 ;  /* 0x000000060b0075a7 */ /* 0x000e62000800017f */
[----:B------:R-:W-:-:S05]  /*9290*/  VIADD R2, R7, 0x1 ;  /* 0x0000000107027836 */ /* 0x000fca0000000000 */
[----:B------:R-:W-:-:S04]  /*92a0*/  ISETP.NE.AND P1, PT, R2, 0x5, PT ;  /* 0x000000050200780c */ /* 0x000fc80003f25270 */
[----:B------:R-:W-:Y:S02]  /*92b0*/  SEL R4, RZ, 0x1, P1 ;  /* 0x00000001ff047807 */ /* 0x000fe40000800000 */
[----:B------:R-:W-:Y:S02]  /*92c0*/  SEL R3, R2, RZ, P1 ;  /* 0x000000ff02037207 */ /* 0x000fe40000800000 */
[----:B------:R-:W-:Y:S01]  /*92d0*/  LOP3.LUT R4, R9, R4, RZ, 0x3c, !PT ;  /* 0x0000000409047212 */ /* 0x000fe200078e3cff */
[----:B-1----:R-:W-:Y:S06]  /*92e0*/  @!P0 BRA `(.L_x_194) ;  /* 0x0000000400148947 */ /* 0x002fec0003800000 */
.L_x_208:
[----:B------:R-:W-:Y:S01]  /*92f0*/  IMAD R3, R3, 0x8, R0 ;  /* 0x0000000803037824 */ /* 0x000fe200078e0200 */
[----:B------:R-:W-:-:S07]  /*9300*/  SHF.L.U32 R0, R4, 0x1f, RZ ;  /* 0x0000001f04007819 */ /* 0x000fce00000006ff */
.L_x_195:
[----:B--2---:R2:W3:Y:S02]  /*9310*/  SYNCS.PHASECHK.TRANS64.TRYWAIT P0, [R3+URZ], R0 ;  /* 0x00000000030075a7 */ /* 0x0044e4000800017f */
[----:B---3--:R-:W-:Y:S05]  /*9320*/  @!P0 NANOSLEEP.SYNCS 0x989680 ;  /* 0x009896800000895d */ /* 0x008fea0003900000 */
[----:B------:R-:W3:Y:S02]  /*9330*/  @!P0 SYNCS.PHASECHK.TRANS64 P0, [R3+URZ], R0 ;  /* 0x00000000030085a7 */ /* 0x000ee4000800007f */
[----:B---3--:R-:W-:Y:S05]  /*9340*/  @!P0 BRA `(.L_x_195) ;  /* 0xfffffffc00f08947 */ /* 0x008fea000383ffff */
.L_x_189:
[----:B------:R-:W-:Y:S05]  /*9350*/  BSYNC B0 ;  /* 0x0000000000007941 */ /* 0x000fea0003800000 */
.L_x_188:
[----:B------:R-:W-:Y:S05]  /*9360*/  EXIT ;  /* 0x000000000000794d */ /* 0x000fea0003800000 */
.L_x_19:
[----:B0-----:R-:W-:-:S04]  /*9370*/  IMAD.U32 R19, RZ, RZ, UR11 ;  /* 0x0000000bff137e24 */ /* 0x001fc8000f8e00ff */
[----:B------:R0:W1:Y:S03]  /*9380*/  SYNCS.PHASECHK.TRANS64.TRYWAIT P0, [R19+URZ+-0x8], R18 ;  /* 0xfffff812130075a7 */ /* 0x000066000800017f */
[----:B-1----:R-:W-:Y:S05]  /*9390*/  @!P0 NANOSLEEP.SYNCS 0x989680 ;  /* 0x009896800000895d */ /* 0x002fea0003900000 */
[----:B------:R-:W1:Y:S02]  /*93a0*/  @!P0 SYNCS.PHASECHK.TRANS64 P0, [R19+URZ+-0x8], R18 ;  /* 0xfffff812130085a7 */ /* 0x000e64000800007f */
[----:B-1----:R-:W-:Y:S05]  /*93b0*/  @!P0 BRA `(.L_x_19) ;  /* 0xfffffffc00ec8947 */ /* 0x002fea000383ffff */
[----:B------:R-:W-:Y:S05]  /*93c0*/  BRA `(.L_x_196) ;  /* 0xffffff8000b87947 */ /* 0x000fea000383ffff */
.L_x_24:
[----:B-1----:R-:W-:-:S04]  /*93d0*/  IMAD.U32 R19, RZ, RZ, UR6 ;  /* 0x00000006ff137e24 */ /* 0x002fc8000f8e00ff */
[----:B------:R1:W4:Y:S03]  /*93e0*/  SYNCS.PHASECHK.TRANS64.TRYWAIT P0, [R19+URZ], R18 ;  /* 0x00000012130075a7 */ /* 0x000326000800017f */
[----:B----4-:R-:W-:Y:S05]  /*93f0*/  @!P0 NANOSLEEP.SYNCS 0x989680 ;  /* 0x009896800000895d */ /* 0x010fea0003900000 */
[----:B------:R-:W4:Y:S02]  /*9400*/  @!P0 SYNCS.PHASECHK.TRANS64 P0, [R19+URZ], R18 ;  /* 0x00000012130085a7 */ /* 0x000f24000800007f */
[----:B----4-:R-:W-:Y:S05]  /*9410*/  @!P0 BRA `(.L_x_24) ;  /* 0xfffffffc00ec8947 */ /* 0x010fea000383ffff */
[----:B------:R-:W-:Y:S05]  /*9420*/  BRA `(.L_x_23) ;  /* 0xffffff8400e47947 */ /* 0x000fea000383ffff */
.L_x_30:
[----:B-1----:R-:W-:-:S04]  /*9430*/  IMAD.U32 R21, RZ, RZ, UR16 ;  /* 0x00000010ff157e24 */ /* 0x002fc8000f8e00ff */
[----:B------:R1:W4:Y:S03]  /*9440*/  SYNCS.PHASECHK.TRANS64.TRYWAIT P0, [R21+URZ], R20 ;  /* 0x00000014150075a7 */ /* 0x000326000800017f */
[----:B----4-:R-:W-:Y:S05]  /*9450*/  @!P0 NANOSLEEP.SYNCS 0x989680 ;  /* 0x009896800000895d */ /* 0x010fea0003900000 */
[----:B------:R-:W4:Y:S02]  /*9460*/  @!P0 SYNCS.PHASECHK.TRANS64 P0, [R21+URZ], R20 ;  /* 0x00000014150085a7 */ /* 0x000f24000800007f */
[----:B----4-:R-:W-:Y:S05]  /*9470*/  @!P0 BRA `(.L_x_30) ;  /* 0xfffffffc00ec8947 */ /* 0x010fea000383ffff */
[----:B------:R-:W-:Y:S05]  /*9480*/  BRA `(.L_x_29) ;  /* 0xffffff90004c7947 */ /* 0x000fea000383ffff */
.L_x_38:
[----:B0-----:R-:W-:-:S04]  /*9490*/  IMAD.U32 R19, RZ, RZ, UR11 ;  /* 0x0000000bff137e24 */ /* 0x001fc8000f8e00ff */
[----:B------:R0:W1:Y:S03]  /*94a0*/  SYNCS.PHASECHK.TRANS64.TRYWAIT P0, [R19+URZ+0x8], R18 ;  /* 0x00000812130075a7 */ /* 0x000066000800017f */
[----:B-1----:R-:W-:Y:S05]  /*94b0*/  @!P0 NANOSLEEP.SYNCS 0x989680 ;  /* 0x009896800000895d */ /* 0x002fea0003900000 */
[----:B------:R-:W1:Y:S02]  /*94c0*/  @!P0 SYNCS.PHASECHK.TRANS64 P0, [R19+URZ+0x8], R18 ;  /* 0x00000812130085a7 */ /* 0x000e64000800007f */
[----:B-1----:R-:W-:Y:S05]  /*94d0*/  @!P0 BRA `(.L_x_38) ;  /* 0xfffffffc00ec8947 */ /* 0x002fea000383ffff */
[----:B------:R-:W-:Y:S05]  /*94e0*/  BRA `(.L_x_197) ;  /* 0xffffff9c00e87947 */ /* 0x000fea000383ffff */
.L_x_175:
[----:B------:R-:W-:Y:S01]  /*94f0*/  BSSY B1, `(.L_x_198) ;  /* 0x0000006000017945 */ /* 0x000fe20003800000 */
[----:B------:R-:W-:-:S07]  /*9500*/  IMAD.MOV.U32 R10, RZ, RZ, -0x1 ;  /* 0xffffffffff0a7424 */ /* 0x000fce00078e00ff */
[----:B------:R-:W-:Y:S05]  /*9510*/  WARPSYNC.COLLECTIVE R10, `(.L_x_199) ;  /* 0x000000000a0c7348 */ /* 0x000fea0003c00000 */
[----:B------:R-:W-:Y:S02]  /*9520*/  ELECT P1, UR62, PT ;  /* 0x00000000003e782f */ /* 0x000fe40003820000 */
[----:B------:R-:W-:Y:S01]  /*9530*/  MOV R10, UR62 ;  /* 0x0000003e000a7c02 */ /* 0x000fe20008000f00 */
[----:B------:R-:W-:Y:S10]  /*9540*/  ENDCOLLECTIVE ;  /* 0x000000000000791b */ /* 0x000ff40003800000 */
.L_x_199:
[----:B------:R-:W-:Y:S05]  /*9550*/  BSYNC B1 ;  /* 0x0000000000017941 */ /* 0x000fea0003800000 */
.L_x_198:
[----:B------:R-:W-:Y:S05]  /*9560*/  BRA `(.L_x_200) ;  /* 0xffffffec00dc7947 */ /* 0x000fea000383ffff */
.L_x_178:
[----:B-1----:R1:W2:Y:S02]  /*9570*/  SYNCS.PHASECHK.TRANS64.TRYWAIT P1, [R21+URZ+0x28], R10 ;  /* 0x0000280a150075a7 */ /* 0x0022a4000802017f */
[----:B--2---:R-:W-:Y:S05]  /*9580*/  @!P1 NANOSLEEP.SYNCS 0x989680 ;  /* 0x009896800000995d */ /* 0x004fea0003900000 */
[----:B------:R-:W2:Y:S02]  /*9590*/  @!P1 SYNCS.PHASECHK.TRANS64 P1, [R21+URZ+0x28], R10 ;  /* 0x0000280a150095a7 */ /* 0x000ea4000802007f */
[----:B--2---:R-:W-:Y:S05]  /*95a0*/  @!P1 BRA `(.L_x_178) ;  /* 0xfffffffc00f09947 */ /* 0x004fea000383ffff */
[----:B------:R-:W-:Y:S05]  /*95b0*/  BRA `(.L_x_201) ;  /* 0xfffffff000107947 */ /* 0x000fea000383ffff */
.L_x_187:
[----:B------:R-:W-:Y:S01]  /*95c0*/  BSSY B0, `(.L_x_202) ;  /* 0x0000006000007945 */ /* 0x000fe20003800000 */
[----:B------:R-:W-:-:S07]  /*95d0*/  IMAD.MOV.U32 R10, RZ, RZ, -0x1 ;  /* 0xffffffffff0a7424 */ /* 0x000fce00078e00ff */
[----:B------:R-:W-:Y:S05]  /*95e0*/  WARPSYNC.COLLECTIVE R10, `(.L_x_203) ;  /* 0x000000000a0c7348 */ /* 0x000fea0003c00000 */
[----:B------:R-:W-:Y:S02]  /*95f0*/  ELECT P1, UR62, PT ;  /* 0x00000000003e782f */ /* 0x000fe40003820000 */
[----:B------:R-:W-:Y:S01]  /*9600*/  MOV R10, UR62 ;  /* 0x0000003e000a7c02 */ /* 0x000fe20008000f00 */
[----:B------:R-:W-:Y:S10]  /*9610*/  ENDCOLLECTIVE ;  /* 0x000000000000791b */ /* 0x000ff40003800000 */
.L_x_203:
[----:B------:R-:W-:Y:S05]  /*9620*/  BSYNC B0 ;  /* 0x0000000000007941 */ /* 0x000fea0003800000 */
.L_x_202:
[----:B------:R-:W-:Y:S01]  /*9630*/  PLOP3.LUT P0, PT, P1, PT, PT, 0x80, 0x0 ;  /* 0x000000000000781c */ /* 0x000fe20000f0f070 */
[----:B------:R-:W-:-:S12]  /*9640*/  BRA `(.L_x_204) ;  /* 0xfffffff800707947 */ /* 0x000fd8000383ffff */
.L_x_191:
[----:B0-----:R0:W1:Y:S02]  /*9650*/  SYNCS.PHASECHK.TRANS64.TRYWAIT P0, [R5+URZ], R2 ;  /* 0x00000002050075a7 */ /* 0x001064000800017f */
[----:B-1----:R-:W-:Y:S05]  /*9660*/  @!P0 NANOSLEEP.SYNCS 0x989680 ;  /* 0x009896800000895d */ /* 0x002fea0003900000 */
[----:B------:R-:W1:Y:S02]  /*9670*/  @!P0 SYNCS.PHASECHK.TRANS64 P0, [R5+URZ], R2 ;  /* 0x00000002050085a7 */ /* 0x000e64000800007f */
[----:B-1----:R-:W-:Y:S05]  /*9680*/  @!P0 BRA `(.L_x_191) ;  /* 0xfffffffc00f08947 */ /* 0x002fea000383ffff */
[----:B------:R-:W-:Y:S05]  /*9690*/  BRA `(.L_x_205) ;  /* 0xfffffff800b07947 */ /* 0x000fea000383ffff */
.L_x_192:
[----:B0-----:R0:W1:Y:S02]  /*96a0*/  SYNCS.PHASECHK.TRANS64.TRYWAIT P0, [R7+URZ], R4 ;  /* 0x00000004070075a7 */ /* 0x001064000800017f */
[----:B-1----:R-:W-:Y:S05]  /*96b0*/  @!P0 NANOSLEEP.SYNCS 0x989680 ;  /* 0x009896800000895d */ /* 0x002fea0003900000 */
[----:B------:R-:W1:Y:S02]  /*96c0*/  @!P0 SYNCS.PHASECHK.TRANS64 P0, [R7+URZ], R4 ;  /* 0x00000004070085a7 */ /* 0x000e64000800007f */
[----:B-1----:R-:W-:Y:S05]  /*96d0*/  @!P0 BRA `(.L_x_192) ;  /* 0xfffffffc00f08947 */ /* 0x002fea000383ffff */
[----:B------:R-:W-:Y:S05]  /*96e0*/  BRA `(.L_x_206) ;  /* 0xfffffff800c07947 */ /* 0x000fea000383ffff */
.L_x_193:
[----:B0-----:R0:W1:Y:S02]  /*96f0*/  SYNCS.PHASECHK.TRANS64.TRYWAIT P0, [R8+URZ], R5 ;  /* 0x00000005080075a7 */ /* 0x001064000800017f */
[----:B-1----:R-:W-:Y:S05]  /*9700*/  @!P0 NANOSLEEP.SYNCS 0x989680 ;  /* 0x009896800000895d */ /* 0x002fea0003900000 */
[----:B------:R-:W1:Y:S02]  /*9710*/  @!P0 SYNCS.PHASECHK.TRANS64 P0, [R8+URZ], R5 ;  /* 0x00000005080085a7 */ /* 0x000e64000800007f */
[----:B-1----:R-:W-:Y:S05]  /*9720*/  @!P0 BRA `(.L_x_193) ;  /* 0xfffffffc00f08947 */ /* 0x002fea000383ffff */
[----:B------:R-:W-:Y:S05]  /*9730*/  BRA `(.L_x_207) ;  /* 0xfffffff800d07947 */ /* 0x000fea000383ffff */
.L_x_194:
[----:B-1----:R1:W2:Y:S02]  /*9740*/  SYNCS.PHASECHK.TRANS64.TRYWAIT P0, [R11+URZ], R6 ;  /* 0x000000060b0075a7 */ /* 0x0022a4000800017f */
[----:B--2---:R-:W-:Y:S05]  /*9750*/  @!P0 NANOSLEEP.SYNCS 0x989680 ;  /* 0x009896800000895d */ /* 0x004fea0003900000 */
[----:B------:R-:W2:Y:S02]  /*9760*/  @!P0 SYNCS.PHASECHK.TRANS64 P0, [R11+URZ], R6 ;  /* 0x000000060b0085a7 */ /* 0x000ea4000800007f */
[----:B--2---:R-:W-:Y:S05]  /*9770*/  @!P0 BRA `(.L_x_194) ;  /* 0xfffffffc00f08947 */ /* 0x004fea000383ffff */
[----:B------:R-:W-:Y:S05]  /*9780*/  BRA `(.L_x_208) ;  /* 0xfffffff800d87947 */ /* 0x000fea000383ffff */
.L_x_209:
[----:B------:R-:W-:-:S00]  /*9790*/  BRA `(.L_x_209) ;  /* 0xfffffffc00fc7947 */ /* 0x000fc0000383ffff */
[----:B------:R-:W-:-:S00]  /*97a0*/  NOP ;  /* 0x0000000000007918 */ /* 0x000fc00000000000 */
        /* <DEDUP_REMOVED lines=13> */
.L_x_210:


//--------------------- .nv.shared._ZN7cutlass13device_kernelINS_4gemm6kernel13GemmUniversalIN4cute5tupleIJiiiiEEENS1_10collective13CollectiveMmaINS1_37MainloopSm90TmaGmmaWarpSpecializedFP8ILi5ENS5_IJNS4_1CILi2EEENSA_ILi1EEESC_EEENS1_32KernelTmaWarpSpecializedPingpongEEENS5_IJNSA_ILi64EEENSA_ILi128EEESH_EEENS_12float_e4m3_tENS5_IJlSC_lEEESJ_SK_NS4_8TiledMMAINS4_8MMA_AtomIJNS4_4SM904GMMA31MMA_64x128x32_F32E4M3E4M3_SS_TNILNSO_7ScaleInE1ELSQ_1EEEEEENS4_6LayoutINS5_IJSC_SC_SC_EEENS5_IJNSA_ILi0EEESV_SV_EEEEENS5_IJNS4_10UnderscoreESY_SY_EEEEENS4_13SM90_TMA_LOADENS4_14ComposedLayoutINS4_7SwizzleILi3ELi4ELi3EEENS4_18smem_ptr_flag_bitsILi8EEENST_INS5_IJNSA_ILi8EEESH_EEENS5_IJSH_SC_EEEEEEEvNS4_8identityENS4_23SM90_TMA_LOAD_MULTICASTES1B_vS1C_EENS_8epilogue10collective6detail29Sm90TmaWarpSpecializedAdapterINS1G_15DefaultEpilogueISJ_SK_SK_NS1F_6thread17LinearCombinationISJ_Li1EffLNS1K_9ScaleType4KindE0ELNS_15FloatRoundStyleE2ESJ_EENS1_15EpilogueDefaultEEEEEvvEEEEvNT_6ParamsE --------------------------
	.section	.nv.shared._ZN7cutlass13device_kernelINS_4gemm6kernel13GemmUniversalIN4cute5tupleIJiiiiEEENS1_10collective13CollectiveMmaINS1_37MainloopSm90TmaGmmaWarpSpecializedFP8ILi5ENS5_IJNS4_1CILi2EEENSA_ILi1EEESC_EEENS1_32KernelTmaWarpSpecializedPingpongEEENS5_IJNSA_ILi64EEENSA_ILi128EEESH_EEENS_12float_e4m3_tENS5_IJlSC_lEEESJ_SK_NS4_8TiledMMAINS4_8MMA_AtomIJNS4_4SM904GMMA31MMA_64x128x32_F32E4M3E4M3_SS_TNILNSO_7ScaleInE1ELSQ_1EEEEEENS4_6LayoutINS5_IJSC_SC_SC_EEENS5_IJNSA_ILi0EEESV_SV_EEEEENS5_IJNS4_10UnderscoreESY_SY_EEEEENS4_13SM90_TMA_LOADENS4_14ComposedLayoutINS4_7SwizzleILi3ELi4ELi3EEENS4_18smem_ptr_flag_bitsILi8EEENST_INS5_IJNSA_ILi8EEESH_EEENS5_IJSH_SC_EEEEEEEvNS4_8identityENS4_23SM90_TMA_LOAD_MULTICASTES1B_vS1C_EENS_8epilogue10collective6detail29Sm90TmaWarpSpecializedAdapterINS1G_15DefaultEpilogueISJ_SK_SK_NS1F_6thread17LinearCombinationISJ_Li1EffLNS1K_9ScaleType4KindE0ELNS_15FloatRoundStyleE2ESJ_EENS1_15EpilogueDefaultEEEEEvvEEEEvNT_6ParamsE,"aw",@nobits
	.sectionflags	@""
	.align	16
	.zero		1024


//--------------------- .nv.shared.reserved.0     --------------------------
	.section	.nv.shared.reserved.0,"aw",@nobits
	.weak		__nv_reservedSMEM_offset_0_alias
	.size		__nv_reservedSMEM_offset_0_alias, 0, 0
	.other		__nv_reservedSMEM_offset_0_alias,@"STO_CUDA_RESERVED_SHARED STV_DEFAULT"
__nv_reservedSMEM_offset_0_alias:
	.zero		0


//--------------------- .nv.global                --------------------------
	.section	.nv.global,"aw",@nobits
.nv.global:
	.type		_ZN39_INTERNAL_398f787f_4_k_cu_8a7572e9_38754cute1_E,@object
	.size		_ZN39_INTERNAL_398f787f_4_k_cu_8a7572e9_38754cute1_E,(_ZN39_INTERNAL_398f787f_4_k_cu_8a7572e9_38754cuda3std3__45__cpo6cbeginE - _ZN39_INTERNAL_398f787f_4_k_cu_8a7572e9_38754cute1_E)
_ZN39_INTERNAL_398f787f_4_k_cu_8a7572e9_38754cute1_E:
	.zero		1
	.type		_ZN39_INTERNAL_398f787f_4_k_cu_8a7572e9_38754cuda3std3__45__cpo6cbeginE,@object
	.size		_ZN39_INTERNAL_398f787f_4_k_cu_8a7572e9_38754cuda3std3__45__cpo6cbeginE,(_ZN39_INTERNAL_398f787f_4_k_cu_8a7572e9_38754cuda3std3__48in_placeE - _ZN39_INTERNAL_398f787f_4_k_cu_8a7572e9_38754cuda3std3__45__cpo6cbeginE)
_ZN39_INTERNAL_398f787f_4_k_cu_8a7572e9_38754cuda3std3__45__cpo6cbeginE:
	.zero		1
	.type		_ZN39_INTERNAL_398f787f_4_k_cu_8a7572e9_38754cuda3std3__48in_placeE,@object
	.size		_ZN39_INTERNAL_398f787f_4_k_cu_8a7572e9_38754cuda3std3__48in_placeE,(_ZN39_INTERNAL_398f787f_4_k_cu_8a7572e9_38754cuda3std6ranges3__45__cpo9iter_moveE - _ZN39_INTERNAL_398f787f_4_k_cu_8a7572e9_38754cuda3std3__48in_placeE)
_ZN39_INTERNAL_398f787f_4_k_cu_8a7572e9_38754cuda3std3__48in_placeE:
	.zero		1
	.type		_ZN39_INTERNAL_398f787f_4_k_cu_8a7572e9_38754cuda3std6ranges3__45__cpo9iter_moveE,@object
	.size		_ZN39_INTERNAL_398f787f_4_k_cu_8a7572e9_38754cuda3std6ranges3__45__cpo9iter_moveE,(_ZN39_INTERNAL_398f787f_4_k_cu_8a7572e9_38754cuda3std3__45__cpo5beginE - _ZN39_INTERNAL_398f787f_4_k_cu_8a7572e9_38754cuda3std6ranges3__45__cpo9iter_moveE)
_ZN39_INTERNAL_398f787f_4_k_cu_8a7572e9_38754cuda3std6ranges3__45__cpo9iter_moveE:
	.zero		1
	.type		_ZN39_INTERNAL_398f787f_4_k_cu_8a7572e9_38754cuda3std3__45__cpo5beginE,@object
	.size		_ZN39_INTERNAL_398f787f_4_k_cu_8a7572e9_38754cuda3std3__45__cpo5beginE,(_ZN39_INTERNAL_398f787f_4_k_cu_8a7572e9_38754cuda3std3__441_GLOBAL__N__398f787f_4_k_cu_8a7572e9_38756ignoreE - _ZN39_INTERNAL_398f787f_4_k_cu_8a7572e9_38754cuda3std3__45__cpo5beginE)
_ZN39_INTERNAL_398f787f_4_k_cu_8a7572e9_38754cuda3std3__45__cpo5beginE:
	.zero		1
	.type		_ZN39_INTERNAL_398f787f_4_k_cu_8a7572e9_38754cuda3std3__441_GLOBAL__N__398f787f_4_k_cu_8a7572e9_38756ignoreE,@object
	.size		_ZN39_INTERNAL_398f787f_4_k_cu_8a7572e9_38754cuda3std3__441_GLOBAL__N__398f787f_4_k_cu_8a7572e9_38756ignoreE,(_ZN39_INTERNAL_398f787f_4_k_cu_8a7572e9_38754cute7productE - _ZN39_INTERNAL_398f787f_4_k_cu_8a7572e9_38754cuda3std3__441_GLOBAL__N__398f787f_4_k_cu_8a7572e9_38756ignoreE)
_ZN39_INTERNAL_398f787f_4_k_cu_8a7572e9_38754cuda3std3__441_GLOBAL__N__398f787f_4_k_cu_8a7572e9_38756ignoreE:
	.zero		1
	.type		_ZN39_INTERNAL_398f787f_4_k_cu_8a7572e9_38754cute7productE,@object
	.size		_ZN39_INTERNAL_398f787f_4_k_cu_8a7572e9_38754cute7productE,(_ZN39_INTERNAL_398f787f_4_k_cu_8a7572e9_38754cuda3std3__45__cpo3endE - _ZN39_INTERNAL_398f787f_4_k_cu_8a7572e9_38754cute7productE)
_ZN39_INTERNAL_398f787f_4_k_cu_8a7572e9_38754cute7productE:
	.zero		1
	.type		_ZN39_INTERNAL_398f787f_4_k_cu_8a7572e9_38754cuda3std3__45__cpo3endE,@object
	.size		_ZN39_INTERNAL_398f787f_4_k_cu_8a7572e9_38754cuda3std3__45__cpo3endE,(_ZN39_INTERNAL_398f787f_4_k_cu_8a7572e9_38754cuda3std3__419piecewise_constructE - _ZN39_INTERNAL_398f787f_4_k_cu_8a7572e9_38754cuda3std3__45__cpo3endE)
_ZN39_INTERNAL_398f787f_4_k_cu_8a7572e9_38754cuda3std3__45__cpo3endE:
	.zero		1
	.type		_ZN39_INTERNAL_398f787f_4_k_cu_8a7572e9_38754cuda3std3__419piecewise_constructE,@object
	.size		_ZN39_INTERNAL_398f787f_4_k_cu_8a7572e9_38754cuda3std3__419piecewise_constructE,(_ZN39_INTERNAL_398f787f_4_k_cu_8a7572e9_38754cuda3std3__45__cpo4cendE - _ZN39_INTERNAL_398f787f_4_k_cu_8a7572e9_38754cuda3std3__419piecewise_constructE)
_ZN39_INTERNAL_398f787f_4_k_cu_8a7572e9_38754cuda3std3__419piecewise_constructE:
	.zero		1
	.type		_ZN39_INTERNAL_398f787f_4_k_cu_8a7572e9_38754cuda3std3__45__cpo4cendE,@object
	.size		_ZN39_INTERNAL_398f787f_4_k_cu_8a7572e9_38754cuda3std3__45__cpo4cendE,(_ZN39_INTERNAL_398f787f_4_k_cu_8a7572e9_38754cuda3std6ranges3__45__cpo4swapE - _ZN39_INTERNAL_398f787f_4_k_cu_8a7572e9_38754cuda3std3__45__cpo4cendE)
_ZN39_INTERNAL_398f787f_4_k_cu_8a7572e9_38754cuda3std3__45__cpo4cendE:
	.zero		1
	.type		_ZN39_INTERNAL_398f787f_4_k_cu_8a7572e9_38754cuda3std6ranges3__45__cpo4swapE,@object
	.size		_ZN39_INTERNAL_398f787f_4_k_cu_8a7572e9_38754cuda3std6ranges3__45__cpo4swapE,(.L_7 - _ZN39_INTERNAL_398f787f_4_k_cu_8a7572e9_38754cuda3std6ranges3__45__cpo4swapE)
_ZN39_INTERNAL_398f787f_4_k_cu_8a7572e9_38754cuda3std6ranges3__45__cpo4swapE:
	.zero		1
.L_7:


//--------------------- .nv.constant0._ZN7cutlass13device_kernelINS_4gemm6kernel13GemmUniversalIN4cute5tupleIJiiiiEEENS1_10collective13CollectiveMmaINS1_37MainloopSm90TmaGmmaWarpSpecializedFP8ILi5ENS5_IJNS4_1CILi2EEENSA_ILi1EEESC_EEENS1_32KernelTmaWarpSpecializedPingpongEEENS5_IJNSA_ILi64EEENSA_ILi128EEESH_EEENS_12float_e4m3_tENS5_IJlSC_lEEESJ_SK_NS4_8TiledMMAINS4_8MMA_AtomIJNS4_4SM904GMMA31MMA_64x128x32_F32E4M3E4M3_SS_TNILNSO_7ScaleInE1ELSQ_1EEEEEENS4_6LayoutINS5_IJSC_SC_SC_EEENS5_IJNSA_ILi0EEESV_SV_EEEEENS5_IJNS4_10UnderscoreESY_SY_EEEEENS4_13SM90_TMA_LOADENS4_14ComposedLayoutINS4_7SwizzleILi3ELi4ELi3EEENS4_18smem_ptr_flag_bitsILi8EEENST_INS5_IJNSA_ILi8EEESH_EEENS5_IJSH_SC_EEEEEEEvNS4_8identityENS4_23SM90_TMA_LOAD_MULTICASTES1B_vS1C_EENS_8epilogue10collective6detail29Sm90TmaWarpSpecializedAdapterINS1G_15DefaultEpilogueISJ_SK_SK_NS1F_6thread17LinearCombinationISJ_Li1EffLNS1K_9ScaleType4KindE0ELNS_15FloatRoundStyleE2ESJ_EENS1_15EpilogueDefaultEEEEEvvEEEEvNT_6ParamsE --------------------------
	.section	.nv.constant0._ZN7cutlass13device_kernelINS_4gemm6kernel13GemmUniversalIN4cute5tupleIJiiiiEEENS1_10collective13CollectiveMmaINS1_37MainloopSm90TmaGmmaWarpSpecializedFP8ILi5ENS5_IJNS4_1CILi2EEENSA_ILi1EEESC_EEENS1_32KernelTmaWarpSpecializedPingpongEEENS5_IJNSA_ILi64EEENSA_ILi128EEESH_EEENS_12float_e4m3_tENS5_IJlSC_lEEESJ_SK_NS4_8TiledMMAINS4_8MMA_AtomIJNS4_4SM904GMMA31MMA_64x128x32_F32E4M3E4M3_SS_TNILNSO_7ScaleInE1ELSQ_1EEEEEENS4_6LayoutINS5_IJSC_SC_SC_EEENS5_IJNSA_ILi0EEESV_SV_EEEEENS5_IJNS4_10UnderscoreESY_SY_EEEEENS4_13SM90_TMA_LOADENS4_14ComposedLayoutINS4_7SwizzleILi3ELi4ELi3EEENS4_18smem_ptr_flag_bitsILi8EEENST_INS5_IJNSA_ILi8EEESH_EEENS5_IJSH_SC_EEEEEEEvNS4_8identityENS4_23SM90_TMA_LOAD_MULTICASTES1B_vS1C_EENS_8epilogue10collective6detail29Sm90TmaWarpSpecializedAdapterINS1G_15DefaultEpilogueISJ_SK_SK_NS1F_6thread17LinearCombinationISJ_Li1EffLNS1K_9ScaleType4KindE0ELNS_15FloatRoundStyleE2ESJ_EENS1_15EpilogueDefaultEEEEEvvEEEEvNT_6ParamsE,"a",@progbits
	.sectionflags	@""
	.align	4
.nv.constant0._ZN7cutlass13device_kernelINS_4gemm6kernel13GemmUniversalIN4cute5tupleIJiiiiEEENS1_10collective13CollectiveMmaINS1_37MainloopSm90TmaGmmaWarpSpecializedFP8ILi5ENS5_IJNS4_1CILi2EEENSA_ILi1EEESC_EEENS1_32KernelTmaWarpSpecializedPingpongEEENS5_IJNSA_ILi64EEENSA_ILi128EEESH_EEENS_12float_e4m3_tENS5_IJlSC_lEEESJ_SK_NS4_8TiledMMAINS4_8MMA_AtomIJNS4_4SM904GMMA31MMA_64x128x32_F32E4M3E4M3_SS_TNILNSO_7ScaleInE1ELSQ_1EEEEEENS4_6LayoutINS5_IJSC_SC_SC_EEENS5_IJNSA_ILi0EEESV_SV_EEEEENS5_IJNS4_10UnderscoreESY_SY_EEEEENS4_13SM90_TMA_LOADENS4_14ComposedLayoutINS4_7SwizzleILi3ELi4ELi3EEENS4_18smem_ptr_flag_bitsILi8EEENST_INS5_IJNSA_ILi8EEESH_EEENS5_IJSH_SC_EEEEEEEvNS4_8identityENS4_23SM90_TMA_LOAD_MULTICASTES1B_vS1C_EENS_8epilogue10collective6detail29Sm90TmaWarpSpecializedAdapterINS1G_15DefaultEpilogueISJ_SK_SK_NS1F_6thread17LinearCombinationISJ_Li1EffLNS1K_9ScaleType4KindE0ELNS_15FloatRoundStyleE2ESJ_EENS1_15EpilogueDefaultEEEEEvvEEEEvNT_6ParamsE:
	.zero		1664


//--------------------- SYMBOLS --------------------------

	.type		.nv.reservedSmem.offset0,@object
	.size		.nv.reservedSmem.offset0,0x4
